	.target	sm_90a

	.elftype	@"ET_EXEC"


//--------------------- .note.nv.tkinfo           --------------------------
	.section	.note.nv.tkinfo,"",@"SHT_NOTE"
	.sectionflags	@"SHF_NOTE_NV_TKINFO"
	.tkinfo
        /*0018*/ 	.word	0x00000002
        /*0030*/ 	.string	""
        /*0030*/ 	.string	"ptxas"
        /*0030*/ 	.string	"Cuda compilation tools, release 13.0, V13.0.88"
        /*0030*/ 	.string	"Build cuda_13.0.r13.0/compiler.36424714_0"
        /*0030*/ 	.string	"-arch sm_90a -m 64 "



//--------------------- .note.nv.cuinfo           --------------------------
	.section	.note.nv.cuinfo,"",@"SHT_NOTE"
	.sectionflags	@"SHF_NOTE_NV_CUINFO"
        /*0018*/ 	.short	0x0002
        /*001a*/ 	.short	0x005a
        /*001c*/ 	.short	0x0082
	.zero		2


//--------------------- .nv.info                  --------------------------
	.section	.nv.info,"",@"SHT_CUDA_INFO"
	.align	4


	//----- nvinfo : EIATTR_REGCOUNT
	.align		4
        /*0000*/ 	.byte	0x04, 0x2f
        /*0002*/ 	.short	(.L_12 - .L_11)
	.align		4
.L_11:
        /*0004*/ 	.word	index@(_ZN7cutlass13device_kernelINS_4gemm6kernel13GemmUniversalIN4cute5tupleIJiiiiEEENS1_10collective13CollectiveMmaINS1_37MainloopSm90TmaGmmaWarpSpecializedFP8ILi18ENS5_IJNS4_1CILi4EEESB_NSA_ILi1EEEEEENS1_32KernelTmaWarpSpecializedPingpongEEENS5_IJNSA_ILi64EEENSA_ILi128EEESG_EEENS_12float_e5m2_tENS5_IJlSC_lEEESJ_SK_NS4_8TiledMMAINS4_8MMA_AtomIJNS4_4SM904GMMA31MMA_64x128x32_F32E5M2E5M2_SS_TNILNSO_7ScaleInE1ELSQ_1EEEEEENS4_6LayoutINS5_IJSC_SC_SC_EEENS5_IJNSA_ILi0EEESV_SV_EEEEENS5_IJNS4_10UnderscoreESY_SY_EEEEENS4_23SM90_TMA_LOAD_MULTICASTENS4_14ComposedLayoutINS4_7SwizzleILi2ELi4ELi3EEENS4_18smem_ptr_flag_bitsILi8EEENST_INS5_IJNSA_ILi8EEESG_EEENS5_IJSG_SC_EEEEEEEvNS4_8identityES11_S1B_vS1C_EENS_8epilogue10collective6detail29Sm90TmaWarpSpecializedAdapterINS1F_15DefaultEpilogueISJ_SK_SK_NS1E_6thread17LinearCombinationISJ_Li1EffLNS1J_9ScaleType4KindE0ELNS_15FloatRoundStyleE2ESJ_EENS1_15EpilogueDefaultEEEEEvvEEEEvNT_6ParamsE)
        /*0008*/ 	.word	0x000000a8


	//----- nvinfo : EIATTR_FRAME_SIZE
	.align		4
.L_12:
        /*000c*/ 	.byte	0x04, 0x11
        /*000e*/ 	.short	(.L_14 - .L_13)
	.align		4
.L_13:
        /*0010*/ 	.word	index@(_ZN7cutlass13device_kernelINS_4gemm6kernel13GemmUniversalIN4cute5tupleIJiiiiEEENS1_10collective13CollectiveMmaINS1_37MainloopSm90TmaGmmaWarpSpecializedFP8ILi18ENS5_IJNS4_1CILi4EEESB_NSA_ILi1EEEEEENS1_32KernelTmaWarpSpecializedPingpongEEENS5_IJNSA_ILi64EEENSA_ILi128EEESG_EEENS_12float_e5m2_tENS5_IJlSC_lEEESJ_SK_NS4_8TiledMMAINS4_8MMA_AtomIJNS4_4SM904GMMA31MMA_64x128x32_F32E5M2E5M2_SS_TNILNSO_7ScaleInE1ELSQ_1EEEEEENS4_6LayoutINS5_IJSC_SC_SC_EEENS5_IJNSA_ILi0EEESV_SV_EEEEENS5_IJNS4_10UnderscoreESY_SY_EEEEENS4_23SM90_TMA_LOAD_MULTICASTENS4_14ComposedLayoutINS4_7SwizzleILi2ELi4ELi3EEENS4_18smem_ptr_flag_bitsILi8EEENST_INS5_IJNSA_ILi8EEESG_EEENS5_IJSG_SC_EEEEEEEvNS4_8identityES11_S1B_vS1C_EENS_8epilogue10collective6detail29Sm90TmaWarpSpecializedAdapterINS1F_15DefaultEpilogueISJ_SK_SK_NS1E_6thread17LinearCombinationISJ_Li1EffLNS1J_9ScaleType4KindE0ELNS_15FloatRoundStyleE2ESJ_EENS1_15EpilogueDefaultEEEEEvvEEEEvNT_6ParamsE)
        /*0014*/ 	.word	0x00000000


	//----- nvinfo : EIATTR_MIN_STACK_SIZE
	.align		4
.L_14:
        /*0018*/ 	.byte	0x04, 0x12
        /*001a*/ 	.short	(.L_16 - .L_15)
	.align		4
.L_15:
        /*001c*/ 	.word	index@(_ZN7cutlass13device_kernelINS_4gemm6kernel13GemmUniversalIN4cute5tupleIJiiiiEEENS1_10collective13CollectiveMmaINS1_37MainloopSm90TmaGmmaWarpSpecializedFP8ILi18ENS5_IJNS4_1CILi4EEESB_NSA_ILi1EEEEEENS1_32KernelTmaWarpSpecializedPingpongEEENS5_IJNSA_ILi64EEENSA_ILi128EEESG_EEENS_12float_e5m2_tENS5_IJlSC_lEEESJ_SK_NS4_8TiledMMAINS4_8MMA_AtomIJNS4_4SM904GMMA31MMA_64x128x32_F32E5M2E5M2_SS_TNILNSO_7ScaleInE1ELSQ_1EEEEEENS4_6LayoutINS5_IJSC_SC_SC_EEENS5_IJNSA_ILi0EEESV_SV_EEEEENS5_IJNS4_10UnderscoreESY_SY_EEEEENS4_23SM90_TMA_LOAD_MULTICASTENS4_14ComposedLayoutINS4_7SwizzleILi2ELi4ELi3EEENS4_18smem_ptr_flag_bitsILi8EEENST_INS5_IJNSA_ILi8EEESG_EEENS5_IJSG_SC_EEEEEEEvNS4_8identityES11_S1B_vS1C_EENS_8epilogue10collective6detail29Sm90TmaWarpSpecializedAdapterINS1F_15DefaultEpilogueISJ_SK_SK_NS1E_6thread17LinearCombinationISJ_Li1EffLNS1J_9ScaleType4KindE0ELNS_15FloatRoundStyleE2ESJ_EENS1_15EpilogueDefaultEEEEEvvEEEEvNT_6ParamsE)
        /*0020*/ 	.word	0x00000000
.L_16:


//--------------------- .nv.compat                --------------------------
	.section	.nv.compat,"",@"SHT_CUDA_COMPAT_INFO"
	.align	4
        /*0000*/ 	.byte	0x02, 0x09, 0x01, 0x00, 0x02, 0x02, 0x04, 0x00, 0x02, 0x05, 0x05, 0x00, 0x03, 0x07, 0x01, 0x01
        /*0010*/ 	.byte	0x02, 0x03, 0x01, 0x00, 0x02, 0x06, 0x01, 0x00, 0x04, 0x0b, 0x08, 0x00, 0x00, 0x00, 0x00, 0x00
        /*0020*/ 	.byte	0x00, 0x00, 0x00, 0x00


//--------------------- .nv.info._ZN7cutlass13device_kernelINS_4gemm6kernel13GemmUniversalIN4cute5tupleIJiiiiEEENS1_10collective13CollectiveMmaINS1_37MainloopSm90TmaGmmaWarpSpecializedFP8ILi18ENS5_IJNS4_1CILi4EEESB_NSA_ILi1EEEEEENS1_32KernelTmaWarpSpecializedPingpongEEENS5_IJNSA_ILi64EEENSA_ILi128EEESG_EEENS_12float_e5m2_tENS5_IJlSC_lEEESJ_SK_NS4_8TiledMMAINS4_8MMA_AtomIJNS4_4SM904GMMA31MMA_64x128x32_F32E5M2E5M2_SS_TNILNSO_7ScaleInE1ELSQ_1EEEEEENS4_6LayoutINS5_IJSC_SC_SC_EEENS5_IJNSA_ILi0EEESV_SV_EEEEENS5_IJNS4_10UnderscoreESY_SY_EEEEENS4_23SM90_TMA_LOAD_MULTICASTENS4_14ComposedLayoutINS4_7SwizzleILi2ELi4ELi3EEENS4_18smem_ptr_flag_bitsILi8EEENST_INS5_IJNSA_ILi8EEESG_EEENS5_IJSG_SC_EEEEEEEvNS4_8identityES11_S1B_vS1C_EENS_8epilogue10collective6detail29Sm90TmaWarpSpecializedAdapterINS1F_15DefaultEpilogueISJ_SK_SK_NS1E_6thread17LinearCombinationISJ_Li1EffLNS1J_9ScaleType4KindE0ELNS_15FloatRoundStyleE2ESJ_EENS1_15EpilogueDefaultEEEEEvvEEEEvNT_6ParamsE --------------------------
	.section	.nv.info._ZN7cutlass13device_kernelINS_4gemm6kernel13GemmUniversalIN4cute5tupleIJiiiiEEENS1_10collective13CollectiveMmaINS1_37MainloopSm90TmaGmmaWarpSpecializedFP8ILi18ENS5_IJNS4_1CILi4EEESB_NSA_ILi1EEEEEENS1_32KernelTmaWarpSpecializedPingpongEEENS5_IJNSA_ILi64EEENSA_ILi128EEESG_EEENS_12float_e5m2_tENS5_IJlSC_lEEESJ_SK_NS4_8TiledMMAINS4_8MMA_AtomIJNS4_4SM904GMMA31MMA_64x128x32_F32E5M2E5M2_SS_TNILNSO_7ScaleInE1ELSQ_1EEEEEENS4_6LayoutINS5_IJSC_SC_SC_EEENS5_IJNSA_ILi0EEESV_SV_EEEEENS5_IJNS4_10UnderscoreESY_SY_EEEEENS4_23SM90_TMA_LOAD_MULTICASTENS4_14ComposedLayoutINS4_7SwizzleILi2ELi4ELi3EEENS4_18smem_ptr_flag_bitsILi8EEENST_INS5_IJNSA_ILi8EEESG_EEENS5_IJSG_SC_EEEEEEEvNS4_8identityES11_S1B_vS1C_EENS_8epilogue10collective6detail29Sm90TmaWarpSpecializedAdapterINS1F_15DefaultEpilogueISJ_SK_SK_NS1E_6thread17LinearCombinationISJ_Li1EffLNS1J_9ScaleType4KindE0ELNS_15FloatRoundStyleE2ESJ_EENS1_15EpilogueDefaultEEEEEvvEEEEvNT_6ParamsE,"",@"SHT_CUDA_INFO"
	.sectionflags	@""
	.align	4


	//----- nvinfo : EIATTR_CUDA_API_VERSION
	.align		4
        /*0000*/ 	.byte	0x04, 0x37
        /*0002*/ 	.short	(.L_18 - .L_17)
.L_17:
        /*0004*/ 	.word	0x00000082


	//----- nvinfo : EIATTR_KPARAM_INFO
	.align		4
.L_18:
        /*0008*/ 	.byte	0x04, 0x17
        /*000a*/ 	.short	(.L_20 - .L_19)
.L_19:
        /*000c*/ 	.word	0x00000000
        /*0010*/ 	.short	0x0000
        /*0012*/ 	.short	0x0070
        /*0014*/ 	.byte	0x00, 0xf0, 0x01, 0x10


	//----- nvinfo : EIATTR_SPARSE_MMA_MASK
	.align		4
.L_20:
        /*0018*/ 	.byte	0x03, 0x50
        /*001a*/ 	.short	0x0000


	//----- nvinfo : EIATTR_MAXREG_COUNT
	.align		4
        /*001c*/ 	.byte	0x03, 0x1b
        /*001e*/ 	.short	0x00a8


	//----- nvinfo : EIATTR_NUM_BARRIERS
	.align		4
        /*0020*/ 	.byte	0x02, 0x4c
        /*0022*/ 	.byte	0x01
	.zero		1


	//----- nvinfo : EIATTR_MERCURY_ISA_VERSION
	.align		4
        /*0024*/ 	.byte	0x03, 0x5f
        /*0026*/ 	.short	0x0101


	//----- nvinfo : EIATTR_INT_WARP_WIDE_INSTR_OFFSETS
	.align		4
        /*0028*/ 	.byte	0x04, 0x31
        /*002a*/ 	.short	(.L_22 - .L_21)


	//   ....[0]....
.L_21:
        /*002c*/ 	.word	0x000006f0


	//   ....[1]....
        /*0030*/ 	.word	0x00000730


	//   ....[2]....
        /*0034*/ 	.word	0x000007a0


	//   ....[3]....
        /*0038*/ 	.word	0x000007b0


	//   ....[4]....
        /*003c*/ 	.word	0x000007c0


	//   ....[5]....
        /*0040*/ 	.word	0x000007d0


	//   ....[6]....
        /*0044*/ 	.word	0x00000970


	//   ....[7]....
        /*0048*/ 	.word	0x000009d0


	//   ....[8]....
        /*004c*/ 	.word	0x00003320


	//----- nvinfo : EIATTR_COOP_GROUP_MASK_REGIDS
	.align		4
.L_22:
        /*0050*/ 	.byte	0x04, 0x29
        /*0052*/ 	.short	(.L_24 - .L_23)


	//   ....[0]....
.L_23:
        /*0054*/ 	.word	0xffffffff


	//   ....[1]....
        /*0058*/ 	.word	0xffffffff


	//   ....[2]....
        /*005c*/ 	.word	0xffffffff


	//   ....[3]....
        /*0060*/ 	.word	0xffffffff


	//   ....[4]....
        /*0064*/ 	.word	0xffffffff


	//   ....[5]....
        /*0068*/ 	.word	0xffffffff


	//   ....[6]....
        /*006c*/ 	.word	0xffffffff


	//----- nvinfo : EIATTR_COOP_GROUP_INSTR_OFFSETS
	.align		4
.L_24:
        /*0070*/ 	.byte	0x04, 0x28
        /*0072*/ 	.short	(.L_26 - .L_25)


	//   ....[0]....
.L_25:
        /*0074*/ 	.word	0x00000060


	//   ....[1]....
        /*0078*/ 	.word	0x00000070


	//   ....[2]....
        /*007c*/ 	.word	0x00000130


	//   ....[3]....
        /*0080*/ 	.word	0x000004c0


	//   ....[4]....
        /*0084*/ 	.word	0x00000500


	//   ....[5]....
        /*0088*/ 	.word	0x00000590


	//   ....[6]....
        /*008c*/ 	.word	0x00000b60


	//----- nvinfo : EIATTR_REG_RECONFIG
	.align		4
.L_26:
        /*0090*/ 	.byte	0x01, 0x54
	.zero		2


	//----- nvinfo : EIATTR_MBARRIER_INSTR_OFFSETS
	.align		4
        /*0094*/ 	.byte	0x04, 0x39
        /*0096*/ 	.short	(.L_28 - .L_27)


	//   ....[0]....
.L_27:
        /*0098*/ 	.word	0x00000250
        /*009c*/ 	.word	0x000000ff
        /*00a0*/ 	.word	0x00000000
        /*00a4*/ 	.short	0x0100
        /*00a6*/ 	.byte	0x08
	.zero		1


	//   ....[1]....
        /*00a8*/ 	.word	0x00000260
        /*00ac*/ 	.word	0x000000ff
        /*00b0*/ 	.word	0x00000090
        /*00b4*/ 	.short	0x0100
        /*00b6*/ 	.byte	0x08
	.zero		1


	//   ....[2]....
        /*00b8*/ 	.word	0x00000270
        /*00bc*/ 	.word	0x000000ff
        /*00c0*/ 	.word	0x00000008
        /*00c4*/ 	.short	0x0100
        /*00c6*/ 	.byte	0x08
	.zero		1


	//   ....[3]....
        /*00c8*/ 	.word	0x00000280
        /*00cc*/ 	.word	0x000000ff
        /*00d0*/ 	.word	0x00000098
        /*00d4*/ 	.short	0x0100
        /*00d6*/ 	.byte	0x08
	.zero		1


	//   ....[4]....
        /*00d8*/ 	.word	0x00000290
        /*00dc*/ 	.word	0x000000ff
        /*00e0*/ 	.word	0x00000010
        /*00e4*/ 	.short	0x0100
        /*00e6*/ 	.byte	0x08
	.zero		1


	//   ....[5]....
        /*00e8*/ 	.word	0x000002a0
        /*00ec*/ 	.word	0x000000ff
        /*00f0*/ 	.word	0x000000a0
        /*00f4*/ 	.short	0x0100
        /*00f6*/ 	.byte	0x08
	.zero		1


	//   ....[6]....
        /*00f8*/ 	.word	0x000002b0
        /*00fc*/ 	.word	0x000000ff
        /*0100*/ 	.word	0x00000018
        /*0104*/ 	.short	0x0100
        /*0106*/ 	.byte	0x08
	.zero		1


	//   ....[7]....
        /*0108*/ 	.word	0x000002c0
        /*010c*/ 	.word	0x000000ff
        /*0110*/ 	.word	0x000000a8
        /*0114*/ 	.short	0x0100
        /*0116*/ 	.byte	0x08
	.zero		1


	//   ....[8]....
        /*0118*/ 	.word	0x000002d0
        /*011c*/ 	.word	0x000000ff
        /*0120*/ 	.word	0x00000020
        /*0124*/ 	.short	0x0100
        /*0126*/ 	.byte	0x08
	.zero		1


	//   ....[9]....
        /*0128*/ 	.word	0x000002e0
        /*012c*/ 	.word	0x000000ff
        /*0130*/ 	.word	0x000000b0
        /*0134*/ 	.short	0x0100
        /*0136*/ 	.byte	0x08
	.zero		1


	//   ....[10]....
        /*0138*/ 	.word	0x000002f0
        /*013c*/ 	.word	0x000000ff
        /*0140*/ 	.word	0x00000028
        /*0144*/ 	.short	0x0100
        /*0146*/ 	.byte	0x08
	.zero		1


	//   ....[11]....
        /*0148*/ 	.word	0x00000300
        /*014c*/ 	.word	0x000000ff
        /*0150*/ 	.word	0x000000b8
        /*0154*/ 	.short	0x0100
        /*0156*/ 	.byte	0x08
	.zero		1


	//   ....[12]....
        /*0158*/ 	.word	0x00000310
        /*015c*/ 	.word	0x000000ff
        /*0160*/ 	.word	0x00000030
        /*0164*/ 	.short	0x0100
        /*0166*/ 	.byte	0x08
	.zero		1


	//   ....[13]....
        /*0168*/ 	.word	0x00000320
        /*016c*/ 	.word	0x000000ff
        /*0170*/ 	.word	0x000000c0
        /*0174*/ 	.short	0x0100
        /*0176*/ 	.byte	0x08
	.zero		1


	//   ....[14]....
        /*0178*/ 	.word	0x00000330
        /*017c*/ 	.word	0x000000ff
        /*0180*/ 	.word	0x00000038
        /*0184*/ 	.short	0x0100
        /*0186*/ 	.byte	0x08
	.zero		1


	//   ....[15]....
        /*0188*/ 	.word	0x00000340
        /*018c*/ 	.word	0x000000ff
        /*0190*/ 	.word	0x000000c8
        /*0194*/ 	.short	0x0100
        /*0196*/ 	.byte	0x08
	.zero		1


	//   ....[16]....
        /*0198*/ 	.word	0x00000350
        /*019c*/ 	.word	0x000000ff
        /*01a0*/ 	.word	0x00000040
        /*01a4*/ 	.short	0x0100
        /*01a6*/ 	.byte	0x08
	.zero		1


	//   ....[17]....
        /*01a8*/ 	.word	0x00000360
        /*01ac*/ 	.word	0x000000ff
        /*01b0*/ 	.word	0x000000d0
        /*01b4*/ 	.short	0x0100
        /*01b6*/ 	.byte	0x08
	.zero		1


	//   ....[18]....
        /*01b8*/ 	.word	0x00000370
        /*01bc*/ 	.word	0x000000ff
        /*01c0*/ 	.word	0x00000048
        /*01c4*/ 	.short	0x0100
        /*01c6*/ 	.byte	0x08
	.zero		1


	//   ....[19]....
        /*01c8*/ 	.word	0x00000380
        /*01cc*/ 	.word	0x000000ff
        /*01d0*/ 	.word	0x000000d8
        /*01d4*/ 	.short	0x0100
        /*01d6*/ 	.byte	0x08
	.zero		1


	//   ....[20]....
        /*01d8*/ 	.word	0x00000390
        /*01dc*/ 	.word	0x000000ff
        /*01e0*/ 	.word	0x00000050
        /*01e4*/ 	.short	0x0100
        /*01e6*/ 	.byte	0x08
	.zero		1


	//   ....[21]....
        /*01e8*/ 	.word	0x000003a0
        /*01ec*/ 	.word	0x000000ff
        /*01f0*/ 	.word	0x000000e0
        /*01f4*/ 	.short	0x0100
        /*01f6*/ 	.byte	0x08
	.zero		1


	//   ....[22]....
        /*01f8*/ 	.word	0x000003b0
        /*01fc*/ 	.word	0x000000ff
        /*0200*/ 	.word	0x00000058
        /*0204*/ 	.short	0x0100
        /*0206*/ 	.byte	0x08
	.zero		1


	//   ....[23]....
        /*0208*/ 	.word	0x000003c0
        /*020c*/ 	.word	0x000000ff
        /*0210*/ 	.word	0x000000e8
        /*0214*/ 	.short	0x0100
        /*0216*/ 	.byte	0x08
	.zero		1


	//   ....[24]....
        /*0218*/ 	.word	0x000003d0
        /*021c*/ 	.word	0x000000ff
        /*0220*/ 	.word	0x00000060
        /*0224*/ 	.short	0x0100
        /*0226*/ 	.byte	0x08
	.zero		1


	//   ....[25]....
        /*0228*/ 	.word	0x000003e0
        /*022c*/ 	.word	0x000000ff
        /*0230*/ 	.word	0x000000f0
        /*0234*/ 	.short	0x0100
        /*0236*/ 	.byte	0x08
	.zero		1


	//   ....[26]....
        /*0238*/ 	.word	0x000003f0
        /*023c*/ 	.word	0x000000ff
        /*0240*/ 	.word	0x00000068
        /*0244*/ 	.short	0x0100
        /*0246*/ 	.byte	0x08
	.zero		1


	//   ....[27]....
        /*0248*/ 	.word	0x00000400
        /*024c*/ 	.word	0x000000ff
        /*0250*/ 	.word	0x000000f8
        /*0254*/ 	.short	0x0100
        /*0256*/ 	.byte	0x08
	.zero		1


	//   ....[28]....
        /*0258*/ 	.word	0x00000410
        /*025c*/ 	.word	0x000000ff
        /*0260*/ 	.word	0x00000070
        /*0264*/ 	.short	0x0100
        /*0266*/ 	.byte	0x08
	.zero		1


	//   ....[29]....
        /*0268*/ 	.word	0x00000420
        /*026c*/ 	.word	0x000000ff
        /*0270*/ 	.word	0x00000100
        /*0274*/ 	.short	0x0100
        /*0276*/ 	.byte	0x08
	.zero		1


	//   ....[30]....
        /*0278*/ 	.word	0x00000430
        /*027c*/ 	.word	0x000000ff
        /*0280*/ 	.word	0x00000078
        /*0284*/ 	.short	0x0100
        /*0286*/ 	.byte	0x08
	.zero		1


	//   ....[31]....
        /*0288*/ 	.word	0x00000440
        /*028c*/ 	.word	0x000000ff
        /*0290*/ 	.word	0x00000108
        /*0294*/ 	.short	0x0100
        /*0296*/ 	.byte	0x08
	.zero		1


	//   ....[32]....
        /*0298*/ 	.word	0x00000450
        /*029c*/ 	.word	0x000000ff
        /*02a0*/ 	.word	0x00000080
        /*02a4*/ 	.short	0x0100
        /*02a6*/ 	.byte	0x08
	.zero		1


	//   ....[33]....
        /*02a8*/ 	.word	0x00000460
        /*02ac*/ 	.word	0x000000ff
        /*02b0*/ 	.word	0x00000110
        /*02b4*/ 	.short	0x0100
        /*02b6*/ 	.byte	0x08
	.zero		1


	//   ....[34]....
        /*02b8*/ 	.word	0x00000470
        /*02bc*/ 	.word	0x000000ff
        /*02c0*/ 	.word	0x00000088
        /*02c4*/ 	.short	0x0100
        /*02c6*/ 	.byte	0x08
	.zero		1


	//   ....[35]....
        /*02c8*/ 	.word	0x00000480
        /*02cc*/ 	.word	0x000000ff
        /*02d0*/ 	.word	0x00000118
        /*02d4*/ 	.short	0x0100
        /*02d6*/ 	.byte	0x08
	.zero		1


	//   ....[36]....
        /*02d8*/ 	.word	0x000009c0
        /*02dc*/ 	.word	0x000000ff
        /*02e0*/ 	.word	0x00000150
        /*02e4*/ 	.short	0x0100
        /*02e6*/ 	.byte	0x08
	.zero		1


	//   ....[37]....
        /*02e8*/ 	.word	0x00000a70
        /*02ec*/ 	.word	0x000000ff
        /*02f0*/ 	.word	0x00000158
        /*02f4*/ 	.short	0x0100
        /*02f6*/ 	.byte	0x08
	.zero		1


	//   ....[38]....
        /*02f8*/ 	.word	0x00000ae0
        /*02fc*/ 	.word	0x000000ff
        /*0300*/ 	.word	0x00000130
        /*0304*/ 	.short	0x0100
        /*0306*/ 	.byte	0x09
	.zero		1


	//   ....[39]....
        /*0308*/ 	.word	0x00000af0
        /*030c*/ 	.word	0x000000ff
        /*0310*/ 	.word	0x00000138
        /*0314*/ 	.short	0x0100
        /*0316*/ 	.byte	0x09
	.zero		1


	//   ....[40]....
        /*0318*/ 	.word	0x00000b00
        /*031c*/ 	.word	0x000000ff
        /*0320*/ 	.word	0x00000140
        /*0324*/ 	.short	0x0100
        /*0326*/ 	.byte	0x09
	.zero		1


	//   ....[41]....
        /*0328*/ 	.word	0x00000b10
        /*032c*/ 	.word	0x000000ff
        /*0330*/ 	.word	0x00000148
        /*0334*/ 	.short	0x0100
        /*0336*/ 	.byte	0x09
	.zero		1


	//   ....[42]....
        /*0338*/ 	.word	0x00001870
        /*033c*/ 	.word	0x000000ff
        /*0340*/ 	.word	0xfffffff8
        /*0344*/ 	.short	0x010a
        /*0346*/ 	.byte	0x0f
	.zero		1


	//   ....[43]....
        /*0348*/ 	.word	0x00001d50
        /*034c*/ 	.word	0x000000ff
        /*0350*/ 	.word	0x00000000
        /*0354*/ 	.short	0x010a
        /*0356*/ 	.byte	0x06
	.zero		1


	//   ....[44]....
        /*0358*/ 	.word	0x00001d90
        /*035c*/ 	.word	0x000000ff
        /*0360*/ 	.word	0x00000000
        /*0364*/ 	.short	0x010a
        /*0366*/ 	.byte	0x06
	.zero		1


	//   ....[45]....
        /*0368*/ 	.word	0x00002690
        /*036c*/ 	.word	0x000000ff
        /*0370*/ 	.word	0x00000000
        /*0374*/ 	.short	0x010a
        /*0376*/ 	.byte	0x09
	.zero		1


	//   ....[46]....
        /*0378*/ 	.word	0x000026d0
        /*037c*/ 	.word	0x000000ff
        /*0380*/ 	.word	0x00000000
        /*0384*/ 	.short	0x010a
        /*0386*/ 	.byte	0x09
	.zero		1


	//   ....[47]....
        /*0388*/ 	.word	0x00002d30
        /*038c*/ 	.word	0x00000015
        /*0390*/ 	.word	0x00000000
        /*0394*/ 	.short	0x0101
        /*0396*/ 	.byte	0x3f
	.zero		1


	//   ....[48]....
        /*0398*/ 	.word	0x000032b0
        /*039c*/ 	.word	0x00000013
        /*03a0*/ 	.word	0x00000000
        /*03a4*/ 	.short	0x0101
        /*03a6*/ 	.byte	0x15
	.zero		1


	//   ....[49]....
        /*03a8*/ 	.word	0x000033c0
        /*03ac*/ 	.word	0x00000013
        /*03b0*/ 	.word	0x00000000
        /*03b4*/ 	.short	0x0101
        /*03b6*/ 	.byte	0x3f
	.zero		1


	//   ....[50]....
        /*03b8*/ 	.word	0x00003480
        /*03bc*/ 	.word	0x000000ff
        /*03c0*/ 	.word	0x00000008
        /*03c4*/ 	.short	0x010a
        /*03c6*/ 	.byte	0x0f
	.zero		1


	//   ....[51]....
        /*03c8*/ 	.word	0x00007d20
        /*03cc*/ 	.word	0x00000004
        /*03d0*/ 	.word	0x00000000
        /*03d4*/ 	.short	0x0101
        /*03d6*/ 	.byte	0x15
	.zero		1


	//   ....[52]....
        /*03d8*/ 	.word	0x00008770
        /*03dc*/ 	.word	0x00000013
        /*03e0*/ 	.word	0x00000090
        /*03e4*/ 	.short	0x010a
        /*03e6*/ 	.byte	0x3f
	.zero		1


	//   ....[53]....
        /*03e8*/ 	.word	0x00008b20
        /*03ec*/ 	.word	0x0000000a
        /*03f0*/ 	.word	0x00000158
        /*03f4*/ 	.short	0x0101
        /*03f6*/ 	.byte	0x3f
	.zero		1


	//   ....[54]....
        /*03f8*/ 	.word	0x00009280
        /*03fc*/ 	.word	0x00000005
        /*0400*/ 	.word	0x00000000
        /*0404*/ 	.short	0x010a
        /*0406*/ 	.byte	0x3f
	.zero		1


	//   ....[55]....
        /*0408*/ 	.word	0x00009300
        /*040c*/ 	.word	0x00000007
        /*0410*/ 	.word	0x00000000
        /*0414*/ 	.short	0x010a
        /*0416*/ 	.byte	0x3f
	.zero		1


	//   ....[56]....
        /*0418*/ 	.word	0x00009390
        /*041c*/ 	.word	0x00000006
        /*0420*/ 	.word	0x00000000
        /*0424*/ 	.short	0x010a
        /*0426*/ 	.byte	0x3f
	.zero		1


	//   ....[57]....
        /*0428*/ 	.word	0x00009420
        /*042c*/ 	.word	0x00000009
        /*0430*/ 	.word	0x00000000
        /*0434*/ 	.short	0x010a
        /*0436*/ 	.byte	0x3f
	.zero		1


	//   ....[58]....
        /*0438*/ 	.word	0x000094b0
        /*043c*/ 	.word	0x00000006
        /*0440*/ 	.word	0x00000000
        /*0444*/ 	.short	0x010a
        /*0446*/ 	.byte	0x3f
	.zero		1


	//   ....[59]....
        /*0448*/ 	.word	0x00009540
        /*044c*/ 	.word	0x00000009
        /*0450*/ 	.word	0x00000000
        /*0454*/ 	.short	0x010a
        /*0456*/ 	.byte	0x3f
	.zero		1


	//   ....[60]....
        /*0458*/ 	.word	0x000095d0
        /*045c*/ 	.word	0x00000006
        /*0460*/ 	.word	0x00000000
        /*0464*/ 	.short	0x010a
        /*0466*/ 	.byte	0x3f
	.zero		1


	//   ....[61]....
        /*0468*/ 	.word	0x00009660
        /*046c*/ 	.word	0x00000009
        /*0470*/ 	.word	0x00000000
        /*0474*/ 	.short	0x010a
        /*0476*/ 	.byte	0x3f
	.zero		1


	//   ....[62]....
        /*0478*/ 	.word	0x000096f0
        /*047c*/ 	.word	0x00000006
        /*0480*/ 	.word	0x00000000
        /*0484*/ 	.short	0x010a
        /*0486*/ 	.byte	0x3f
	.zero		1


	//   ....[63]....
        /*0488*/ 	.word	0x00009780
        /*048c*/ 	.word	0x00000009
        /*0490*/ 	.word	0x00000000
        /*0494*/ 	.short	0x010a
        /*0496*/ 	.byte	0x3f
	.zero		1


	//   ....[64]....
        /*0498*/ 	.word	0x00009810
        /*049c*/ 	.word	0x00000006
        /*04a0*/ 	.word	0x00000000
        /*04a4*/ 	.short	0x010a
        /*04a6*/ 	.byte	0x3f
	.zero		1


	//   ....[65]....
        /*04a8*/ 	.word	0x000098a0
        /*04ac*/ 	.word	0x00000009
        /*04b0*/ 	.word	0x00000000
        /*04b4*/ 	.short	0x010a
        /*04b6*/ 	.byte	0x3f
	.zero		1


	//   ....[66]....
        /*04b8*/ 	.word	0x00009930
        /*04bc*/ 	.word	0x00000006
        /*04c0*/ 	.word	0x00000000
        /*04c4*/ 	.short	0x010a
        /*04c6*/ 	.byte	0x3f
	.zero		1


	//   ....[67]....
        /*04c8*/ 	.word	0x000099c0
        /*04cc*/ 	.word	0x00000009
        /*04d0*/ 	.word	0x00000000
        /*04d4*/ 	.short	0x010a
        /*04d6*/ 	.byte	0x3f
	.zero		1


	//   ....[68]....
        /*04d8*/ 	.word	0x00009a50
        /*04dc*/ 	.word	0x00000006
        /*04e0*/ 	.word	0x00000000
        /*04e4*/ 	.short	0x010a
        /*04e6*/ 	.byte	0x3f
	.zero		1


	//   ....[69]....
        /*04e8*/ 	.word	0x00009ae0
        /*04ec*/ 	.word	0x00000009
        /*04f0*/ 	.word	0x00000000
        /*04f4*/ 	.short	0x010a
        /*04f6*/ 	.byte	0x3f
	.zero		1


	//   ....[70]....
        /*04f8*/ 	.word	0x00009b70
        /*04fc*/ 	.word	0x00000006
        /*0500*/ 	.word	0x00000000
        /*0504*/ 	.short	0x010a
        /*0506*/ 	.byte	0x3f
	.zero		1


	//   ....[71]....
        /*0508*/ 	.word	0x00009c00
        /*050c*/ 	.word	0x00000003
        /*0510*/ 	.word	0x00000000
        /*0514*/ 	.short	0x010a
        /*0516*/ 	.byte	0x3f
	.zero		1


	//   ....[72]....
        /*0518*/ 	.word	0x00009c70
        /*051c*/ 	.word	0x00000013
        /*0520*/ 	.word	0xfffffff8
        /*0524*/ 	.short	0x010a
        /*0526*/ 	.byte	0x3f
	.zero		1


	//   ....[73]....
        /*0528*/ 	.word	0x00009cd0
        /*052c*/ 	.word	0x00000013
        /*0530*/ 	.word	0x00000000
        /*0534*/ 	.short	0x010a
        /*0536*/ 	.byte	0x3f
	.zero		1


	//   ....[74]....
        /*0538*/ 	.word	0x00009d30
        /*053c*/ 	.word	0x00000015
        /*0540*/ 	.word	0x00000000
        /*0544*/ 	.short	0x010a
        /*0546*/ 	.byte	0x3f
	.zero		1


	//   ....[75]....
        /*0548*/ 	.word	0x00009d90
        /*054c*/ 	.word	0x00000013
        /*0550*/ 	.word	0x00000008
        /*0554*/ 	.short	0x010a
        /*0556*/ 	.byte	0x3f
	.zero		1


	//   ....[76]....
        /*0558*/ 	.word	0x00009e60
        /*055c*/ 	.word	0x00000013
        /*0560*/ 	.word	0x00000090
        /*0564*/ 	.short	0x010a
        /*0566*/ 	.byte	0x3f
	.zero		1


	//   ....[77]....
        /*0568*/ 	.word	0x00009f40
        /*056c*/ 	.word	0x00000005
        /*0570*/ 	.word	0x00000000
        /*0574*/ 	.short	0x010a
        /*0576*/ 	.byte	0x3f
	.zero		1


	//   ....[78]....
        /*0578*/ 	.word	0x00009f90
        /*057c*/ 	.word	0x00000007
        /*0580*/ 	.word	0x00000000
        /*0584*/ 	.short	0x010a
        /*0586*/ 	.byte	0x3f
	.zero		1


	//   ....[79]....
        /*0588*/ 	.word	0x00009fe0
        /*058c*/ 	.word	0x00000006
        /*0590*/ 	.word	0x00000000
        /*0594*/ 	.short	0x010a
        /*0596*/ 	.byte	0x3f
	.zero		1


	//   ....[80]....
        /*0598*/ 	.word	0x0000a030
        /*059c*/ 	.word	0x00000009
        /*05a0*/ 	.word	0x00000000
        /*05a4*/ 	.short	0x010a
        /*05a6*/ 	.byte	0x3f
	.zero		1


	//   ....[81]....
        /*05a8*/ 	.word	0x0000a080
        /*05ac*/ 	.word	0x00000006
        /*05b0*/ 	.word	0x00000000
        /*05b4*/ 	.short	0x010a
        /*05b6*/ 	.byte	0x3f
	.zero		1


	//   ....[82]....
        /*05b8*/ 	.word	0x0000a0d0
        /*05bc*/ 	.word	0x00000009
        /*05c0*/ 	.word	0x00000000
        /*05c4*/ 	.short	0x010a
        /*05c6*/ 	.byte	0x3f
	.zero		1


	//   ....[83]....
        /*05c8*/ 	.word	0x0000a120
        /*05cc*/ 	.word	0x00000006
        /*05d0*/ 	.word	0x00000000
        /*05d4*/ 	.short	0x010a
        /*05d6*/ 	.byte	0x3f
	.zero		1


	//   ....[84]....
        /*05d8*/ 	.word	0x0000a170
        /*05dc*/ 	.word	0x00000009
        /*05e0*/ 	.word	0x00000000
        /*05e4*/ 	.short	0x010a
        /*05e6*/ 	.byte	0x3f
	.zero		1


	//   ....[85]....
        /*05e8*/ 	.word	0x0000a1c0
        /*05ec*/ 	.word	0x00000006
        /*05f0*/ 	.word	0x00000000
        /*05f4*/ 	.short	0x010a
        /*05f6*/ 	.byte	0x3f
	.zero		1


	//   ....[86]....
        /*05f8*/ 	.word	0x0000a210
        /*05fc*/ 	.word	0x00000009
        /*0600*/ 	.word	0x00000000
        /*0604*/ 	.short	0x010a
        /*0606*/ 	.byte	0x3f
	.zero		1


	//   ....[87]....
        /*0608*/ 	.word	0x0000a260
        /*060c*/ 	.word	0x00000006
        /*0610*/ 	.word	0x00000000
        /*0614*/ 	.short	0x010a
        /*0616*/ 	.byte	0x3f
	.zero		1


	//   ....[88]....
        /*0618*/ 	.word	0x0000a2b0
        /*061c*/ 	.word	0x00000009
        /*0620*/ 	.word	0x00000000
        /*0624*/ 	.short	0x010a
        /*0626*/ 	.byte	0x3f
	.zero		1


	//   ....[89]....
        /*0628*/ 	.word	0x0000a300
        /*062c*/ 	.word	0x00000006
        /*0630*/ 	.word	0x00000000
        /*0634*/ 	.short	0x010a
        /*0636*/ 	.byte	0x3f
	.zero		1


	//   ....[90]....
        /*0638*/ 	.word	0x0000a350
        /*063c*/ 	.word	0x00000009
        /*0640*/ 	.word	0x00000000
        /*0644*/ 	.short	0x010a
        /*0646*/ 	.byte	0x3f
	.zero		1


	//   ....[91]....
        /*0648*/ 	.word	0x0000a3a0
        /*064c*/ 	.word	0x00000006
        /*0650*/ 	.word	0x00000000
        /*0654*/ 	.short	0x010a
        /*0656*/ 	.byte	0x3f
	.zero		1


	//   ....[92]....
        /*0658*/ 	.word	0x0000a3f0
        /*065c*/ 	.word	0x00000009
        /*0660*/ 	.word	0x00000000
        /*0664*/ 	.short	0x010a
        /*0666*/ 	.byte	0x3f
	.zero		1


	//   ....[93]....
        /*0668*/ 	.word	0x0000a440
        /*066c*/ 	.word	0x00000006
        /*0670*/ 	.word	0x00000000
        /*0674*/ 	.short	0x010a
        /*0676*/ 	.byte	0x3f
	.zero		1


	//----- nvinfo : EIATTR_NUM_MBARRIERS
	.align		4
.L_28:
        /*0678*/ 	.byte	0x03, 0x38
        /*067a*/ 	.short	0x002a


	//----- nvinfo : EIATTR_EXIT_INSTR_OFFSETS
	.align		4
        /*067c*/ 	.byte	0x04, 0x1c
        /*067e*/ 	.short	(.L_30 - .L_29)


	//   ....[0]....
.L_29:
        /*0680*/ 	.word	0x000015b0


	//   ....[1]....
        /*0684*/ 	.word	0x00001610


	//   ....[2]....
        /*0688*/ 	.word	0x00008330


	//   ....[3]....
        /*068c*/ 	.word	0x00008360


	//   ....[4]....
        /*0690*/ 	.word	0x00009c50


	//----- nvinfo : EIATTR_MAX_THREADS
	.align		4
.L_30:
        /*0694*/ 	.byte	0x04, 0x05
        /*0696*/ 	.short	(.L_32 - .L_31)
.L_31:
        /*0698*/ 	.word	0x00000180
        /*069c*/ 	.word	0x00000001
        /*06a0*/ 	.word	0x00000001


	//----- nvinfo : EIATTR_CRS_STACK_SIZE
	.align		4
.L_32:
        /*06a4*/ 	.byte	0x04, 0x1e
        /*06a6*/ 	.short	(.L_34 - .L_33)
.L_33:
        /*06a8*/ 	.word	0x00000000


	//----- nvinfo : EIATTR_CBANK_PARAM_SIZE
	.align		4
.L_34:
        /*06ac*/ 	.byte	0x03, 0x19
        /*06ae*/ 	.short	0x0470


	//----- nvinfo : EIATTR_PARAM_CBANK
	.align		4
        /*06b0*/ 	.byte	0x04, 0x0a
        /*06b2*/ 	.short	(.L_36 - .L_35)
	.align		4
.L_35:
        /*06b4*/ 	.word	index@(.nv.constant0._ZN7cutlass13device_kernelINS_4gemm6kernel13GemmUniversalIN4cute5tupleIJiiiiEEENS1_10collective13CollectiveMmaINS1_37MainloopSm90TmaGmmaWarpSpecializedFP8ILi18ENS5_IJNS4_1CILi4EEESB_NSA_ILi1EEEEEENS1_32KernelTmaWarpSpecializedPingpongEEENS5_IJNSA_ILi64EEENSA_ILi128EEESG_EEENS_12float_e5m2_tENS5_IJlSC_lEEESJ_SK_NS4_8TiledMMAINS4_8MMA_AtomIJNS4_4SM904GMMA31MMA_64x128x32_F32E5M2E5M2_SS_TNILNSO_7ScaleInE1ELSQ_1EEEEEENS4_6LayoutINS5_IJSC_SC_SC_EEENS5_IJNSA_ILi0EEESV_SV_EEEEENS5_IJNS4_10UnderscoreESY_SY_EEEEENS4_23SM90_TMA_LOAD_MULTICASTENS4_14ComposedLayoutINS4_7SwizzleILi2ELi4ELi3EEENS4_18smem_ptr_flag_bitsILi8EEENST_INS5_IJNSA_ILi8EEESG_EEENS5_IJSG_SC_EEEEEEEvNS4_8identityES11_S1B_vS1C_EENS_8epilogue10collective6detail29Sm90TmaWarpSpecializedAdapterINS1F_15DefaultEpilogueISJ_SK_SK_NS1E_6thread17LinearCombinationISJ_Li1EffLNS1J_9ScaleType4KindE0ELNS_15FloatRoundStyleE2ESJ_EENS1_15EpilogueDefaultEEEEEvvEEEEvNT_6ParamsE)
        /*06b8*/ 	.short	0x0210
        /*06ba*/ 	.short	0x0470


	//----- nvinfo : EIATTR_SW_WAR
	.align		4
.L_36:
        /*06bc*/ 	.byte	0x04, 0x36
        /*06be*/ 	.short	(.L_38 - .L_37)
.L_37:
        /*06c0*/ 	.word	0x00000008
.L_38:


//--------------------- .nv.callgraph             --------------------------
	.section	.nv.callgraph,"",@"SHT_CUDA_CALLGRAPH"
	.align	4
	.sectionentsize	8
	.align		4
        /*0000*/ 	.word	0x00000000
	.align		4
        /*0004*/ 	.word	0xffffffff
	.align		4
        /*0008*/ 	.word	0x00000000
	.align		4
        /*000c*/ 	.word	0xfffffffe
	.align		4
        /*0010*/ 	.word	0x00000000
	.align		4
        /*0014*/ 	.word	0xfffffffd
	.align		4
        /*0018*/ 	.word	0x00000000
	.align		4
        /*001c*/ 	.word	0xfffffffc


//--------------------- .nv.constant4             --------------------------
	.section	.nv.constant4,"a",@progbits
	.align	8
	.align		8
.nv.constant4:
        /*0000*/ 	.dword	_ZN40_INTERNAL_01cb77af_4_k_cu_4021f41e_191684cuda3std3__45__cpo5beginE
	.align		8
        /*0008*/ 	.dword	_ZN40_INTERNAL_01cb77af_4_k_cu_4021f41e_191684cuda3std3__45__cpo3endE
	.align		8
        /*0010*/ 	.dword	_ZN40_INTERNAL_01cb77af_4_k_cu_4021f41e_191684cuda3std3__45__cpo6cbeginE
	.align		8
        /*0018*/ 	.dword	_ZN40_INTERNAL_01cb77af_4_k_cu_4021f41e_191684cuda3std3__45__cpo4cendE
	.align		8
        /*0020*/ 	.dword	_ZN40_INTERNAL_01cb77af_4_k_cu_4021f41e_191684cuda3std3__442_GLOBAL__N__01cb77af_4_k_cu_4021f41e_191686ignoreE
	.align		8
        /*0028*/ 	.dword	_ZN40_INTERNAL_01cb77af_4_k_cu_4021f41e_191684cuda3std3__419piecewise_constructE
	.align		8
        /*0030*/ 	.dword	_ZN40_INTERNAL_01cb77af_4_k_cu_4021f41e_191684cuda3std3__48in_placeE
	.align		8
        /*0038*/ 	.dword	_ZN40_INTERNAL_01cb77af_4_k_cu_4021f41e_191684cuda3std6ranges3__45__cpo4swapE
	.align		8
        /*0040*/ 	.dword	_ZN40_INTERNAL_01cb77af_4_k_cu_4021f41e_191684cuda3std6ranges3__45__cpo9iter_moveE
	.align		8
        /*0048*/ 	.dword	_ZN40_INTERNAL_01cb77af_4_k_cu_4021f41e_191684cute7productE
	.align		8
        /*0050*/ 	.dword	_ZN40_INTERNAL_01cb77af_4_k_cu_4021f41e_191684cute1_E


//--------------------- .text._ZN7cutlass13device_kernelINS_4gemm6kernel13GemmUniversalIN4cute5tupleIJiiiiEEENS1_10collective13CollectiveMmaINS1_37MainloopSm90TmaGmmaWarpSpecializedFP8ILi18ENS5_IJNS4_1CILi4EEESB_NSA_ILi1EEEEEENS1_32KernelTmaWarpSpecializedPingpongEEENS5_IJNSA_ILi64EEENSA_ILi128EEESG_EEENS_12float_e5m2_tENS5_IJlSC_lEEESJ_SK_NS4_8TiledMMAINS4_8MMA_AtomIJNS4_4SM904GMMA31MMA_64x128x32_F32E5M2E5M2_SS_TNILNSO_7ScaleInE1ELSQ_1EEEEEENS4_6LayoutINS5_IJSC_SC_SC_EEENS5_IJNSA_ILi0EEESV_SV_EEEEENS5_IJNS4_10UnderscoreESY_SY_EEEEENS4_23SM90_TMA_LOAD_MULTICASTENS4_14ComposedLayoutINS4_7SwizzleILi2ELi4ELi3EEENS4_18smem_ptr_flag_bitsILi8EEENST_INS5_IJNSA_ILi8EEESG_EEENS5_IJSG_SC_EEEEEEEvNS4_8identityES11_S1B_vS1C_EENS_8epilogue10collective6detail29Sm90TmaWarpSpecializedAdapterINS1F_15DefaultEpilogueISJ_SK_SK_NS1E_6thread17LinearCombinationISJ_Li1EffLNS1J_9ScaleType4KindE0ELNS_15FloatRoundStyleE2ESJ_EENS1_15EpilogueDefaultEEEEEvvEEEEvNT_6ParamsE --------------------------
	.section	.text._ZN7cutlass13device_kernelINS_4gemm6kernel13GemmUniversalIN4cute5tupleIJiiiiEEENS1_10collective13CollectiveMmaINS1_37MainloopSm90TmaGmmaWarpSpecializedFP8ILi18ENS5_IJNS4_1CILi4EEESB_NSA_ILi1EEEEEENS1_32KernelTmaWarpSpecializedPingpongEEENS5_IJNSA_ILi64EEENSA_ILi128EEESG_EEENS_12float_e5m2_tENS5_IJlSC_lEEESJ_SK_NS4_8TiledMMAINS4_8MMA_AtomIJNS4_4SM904GMMA31MMA_64x128x32_F32E5M2E5M2_SS_TNILNSO_7ScaleInE1ELSQ_1EEEEEENS4_6LayoutINS5_IJSC_SC_SC_EEENS5_IJNSA_ILi0EEESV_SV_EEEEENS5_IJNS4_10UnderscoreESY_SY_EEEEENS4_23SM90_TMA_LOAD_MULTICASTENS4_14ComposedLayoutINS4_7SwizzleILi2ELi4ELi3EEENS4_18smem_ptr_flag_bitsILi8EEENST_INS5_IJNSA_ILi8EEESG_EEENS5_IJSG_SC_EEEEEEEvNS4_8identityES11_S1B_vS1C_EENS_8epilogue10collective6detail29Sm90TmaWarpSpecializedAdapterINS1F_15DefaultEpilogueISJ_SK_SK_NS1E_6thread17LinearCombinationISJ_Li1EffLNS1J_9ScaleType4KindE0ELNS_15FloatRoundStyleE2ESJ_EENS1_15EpilogueDefaultEEEEEvvEEEEvNT_6ParamsE,"ax",@progbits
	.align	128
.text._ZN7cutlass13device_kernelINS_4gemm6kernel13GemmUniversalIN4cute5tupleIJiiiiEEENS1_10collective13CollectiveMmaINS1_37MainloopSm90TmaGmmaWarpSpecializedFP8ILi18ENS5_IJNS4_1CILi4EEESB_NSA_ILi1EEEEEENS1_32KernelTmaWarpSpecializedPingpongEEENS5_IJNSA_ILi64EEENSA_ILi128EEESG_EEENS_12float_e5m2_tENS5_IJlSC_lEEESJ_SK_NS4_8TiledMMAINS4_8MMA_AtomIJNS4_4SM904GMMA31MMA_64x128x32_F32E5M2E5M2_SS_TNILNSO_7ScaleInE1ELSQ_1EEEEEENS4_6LayoutINS5_IJSC_SC_SC_EEENS5_IJNSA_ILi0EEESV_SV_EEEEENS5_IJNS4_10UnderscoreESY_SY_EEEEENS4_23SM90_TMA_LOAD_MULTICASTENS4_14ComposedLayoutINS4_7SwizzleILi2ELi4ELi3EEENS4_18smem_ptr_flag_bitsILi8EEENST_INS5_IJNSA_ILi8EEESG_EEENS5_IJSG_SC_EEEEEEEvNS4_8identityES11_S1B_vS1C_EENS_8epilogue10collective6detail29Sm90TmaWarpSpecializedAdapterINS1F_15DefaultEpilogueISJ_SK_SK_NS1E_6thread17LinearCombinationISJ_Li1EffLNS1J_9ScaleType4KindE0ELNS_15FloatRoundStyleE2ESJ_EENS1_15EpilogueDefaultEEEEEvvEEEEvNT_6ParamsE:
        .type           _ZN7cutlass13device_kernelINS_4gemm6kernel13GemmUniversalIN4cute5tupleIJiiiiEEENS1_10collective13CollectiveMmaINS1_37MainloopSm90TmaGmmaWarpSpecializedFP8ILi18ENS5_IJNS4_1CILi4EEESB_NSA_ILi1EEEEEENS1_32KernelTmaWarpSpecializedPingpongEEENS5_IJNSA_ILi64EEENSA_ILi128EEESG_EEENS_12float_e5m2_tENS5_IJlSC_lEEESJ_SK_NS4_8TiledMMAINS4_8MMA_AtomIJNS4_4SM904GMMA31MMA_64x128x32_F32E5M2E5M2_SS_TNILNSO_7ScaleInE1ELSQ_1EEEEEENS4_6LayoutINS5_IJSC_SC_SC_EEENS5_IJNSA_ILi0EEESV_SV_EEEEENS5_IJNS4_10UnderscoreESY_SY_EEEEENS4_23SM90_TMA_LOAD_MULTICASTENS4_14ComposedLayoutINS4_7SwizzleILi2ELi4ELi3EEENS4_18smem_ptr_flag_bitsILi8EEENST_INS5_IJNSA_ILi8EEESG_EEENS5_IJSG_SC_EEEEEEEvNS4_8identityES11_S1B_vS1C_EENS_8epilogue10collective6detail29Sm90TmaWarpSpecializedAdapterINS1F_15DefaultEpilogueISJ_SK_SK_NS1E_6thread17LinearCombinationISJ_Li1EffLNS1J_9ScaleType4KindE0ELNS_15FloatRoundStyleE2ESJ_EENS1_15EpilogueDefaultEEEEEvvEEEEvNT_6ParamsE,@function
        .size           _ZN7cutlass13device_kernelINS_4gemm6kernel13GemmUniversalIN4cute5tupleIJiiiiEEENS1_10collective13CollectiveMmaINS1_37MainloopSm90TmaGmmaWarpSpecializedFP8ILi18ENS5_IJNS4_1CILi4EEESB_NSA_ILi1EEEEEENS1_32KernelTmaWarpSpecializedPingpongEEENS5_IJNSA_ILi64EEENSA_ILi128EEESG_EEENS_12float_e5m2_tENS5_IJlSC_lEEESJ_SK_NS4_8TiledMMAINS4_8MMA_AtomIJNS4_4SM904GMMA31MMA_64x128x32_F32E5M2E5M2_SS_TNILNSO_7ScaleInE1ELSQ_1EEEEEENS4_6LayoutINS5_IJSC_SC_SC_EEENS5_IJNSA_ILi0EEESV_SV_EEEEENS5_IJNS4_10UnderscoreESY_SY_EEEEENS4_23SM90_TMA_LOAD_MULTICASTENS4_14ComposedLayoutINS4_7SwizzleILi2ELi4ELi3EEENS4_18smem_ptr_flag_bitsILi8EEENST_INS5_IJNSA_ILi8EEESG_EEENS5_IJSG_SC_EEEEEEEvNS4_8identityES11_S1B_vS1C_EENS_8epilogue10collective6detail29Sm90TmaWarpSpecializedAdapterINS1F_15DefaultEpilogueISJ_SK_SK_NS1E_6thread17LinearCombinationISJ_Li1EffLNS1J_9ScaleType4KindE0ELNS_15FloatRoundStyleE2ESJ_EENS1_15EpilogueDefaultEEEEEvvEEEEvNT_6ParamsE,(.L_x_237 - _ZN7cutlass13device_kernelINS_4gemm6kernel13GemmUniversalIN4cute5tupleIJiiiiEEENS1_10collective13CollectiveMmaINS1_37MainloopSm90TmaGmmaWarpSpecializedFP8ILi18ENS5_IJNS4_1CILi4EEESB_NSA_ILi1EEEEEENS1_32KernelTmaWarpSpecializedPingpongEEENS5_IJNSA_ILi64EEENSA_ILi128EEESG_EEENS_12float_e5m2_tENS5_IJlSC_lEEESJ_SK_NS4_8TiledMMAINS4_8MMA_AtomIJNS4_4SM904GMMA31MMA_64x128x32_F32E5M2E5M2_SS_TNILNSO_7ScaleInE1ELSQ_1EEEEEENS4_6LayoutINS5_IJSC_SC_SC_EEENS5_IJNSA_ILi0EEESV_SV_EEEEENS5_IJNS4_10UnderscoreESY_SY_EEEEENS4_23SM90_TMA_LOAD_MULTICASTENS4_14ComposedLayoutINS4_7SwizzleILi2ELi4ELi3EEENS4_18smem_ptr_flag_bitsILi8EEENST_INS5_IJNSA_ILi8EEESG_EEENS5_IJSG_SC_EEEEEEEvNS4_8identityES11_S1B_vS1C_EENS_8epilogue10collective6detail29Sm90TmaWarpSpecializedAdapterINS1F_15DefaultEpilogueISJ_SK_SK_NS1E_6thread17LinearCombinationISJ_Li1EffLNS1J_9ScaleType4KindE0ELNS_15FloatRoundStyleE2ESJ_EENS1_15EpilogueDefaultEEEEEvvEEEEvNT_6ParamsE)
        .other          _ZN7cutlass13device_kernelINS_4gemm6kernel13GemmUniversalIN4cute5tupleIJiiiiEEENS1_10collective13CollectiveMmaINS1_37MainloopSm90TmaGmmaWarpSpecializedFP8ILi18ENS5_IJNS4_1CILi4EEESB_NSA_ILi1EEEEEENS1_32KernelTmaWarpSpecializedPingpongEEENS5_IJNSA_ILi64EEENSA_ILi128EEESG_EEENS_12float_e5m2_tENS5_IJlSC_lEEESJ_SK_NS4_8TiledMMAINS4_8MMA_AtomIJNS4_4SM904GMMA31MMA_64x128x32_F32E5M2E5M2_SS_TNILNSO_7ScaleInE1ELSQ_1EEEEEENS4_6LayoutINS5_IJSC_SC_SC_EEENS5_IJNSA_ILi0EEESV_SV_EEEEENS5_IJNS4_10UnderscoreESY_SY_EEEEENS4_23SM90_TMA_LOAD_MULTICASTENS4_14ComposedLayoutINS4_7SwizzleILi2ELi4ELi3EEENS4_18smem_ptr_flag_bitsILi8EEENST_INS5_IJNSA_ILi8EEESG_EEENS5_IJSG_SC_EEEEEEEvNS4_8identityES11_S1B_vS1C_EENS_8epilogue10collective6detail29Sm90TmaWarpSpecializedAdapterINS1F_15DefaultEpilogueISJ_SK_SK_NS1E_6thread17LinearCombinationISJ_Li1EffLNS1J_9ScaleType4KindE0ELNS_15FloatRoundStyleE2ESJ_EENS1_15EpilogueDefaultEEEEEvvEEEEvNT_6ParamsE,@"STO_CUDA_ENTRY STV_DEFAULT"
_ZN7cutlass13device_kernelINS_4gemm6kernel13GemmUniversalIN4cute5tupleIJiiiiEEENS1_10collective13CollectiveMmaINS1_37MainloopSm90TmaGmmaWarpSpecializedFP8ILi18ENS5_IJNS4_1CILi4EEESB_NSA_ILi1EEEEEENS1_32KernelTmaWarpSpecializedPingpongEEENS5_IJNSA_ILi64EEENSA_ILi128EEESG_EEENS_12float_e5m2_tENS5_IJlSC_lEEESJ_SK_NS4_8TiledMMAINS4_8MMA_AtomIJNS4_4SM904GMMA31MMA_64x128x32_F32E5M2E5M2_SS_TNILNSO_7ScaleInE1ELSQ_1EEEEEENS4_6LayoutINS5_IJSC_SC_SC_EEENS5_IJNSA_ILi0EEESV_SV_EEEEENS5_IJNS4_10UnderscoreESY_SY_EEEEENS4_23SM90_TMA_LOAD_MULTICASTENS4_14ComposedLayoutINS4_7SwizzleILi2ELi4ELi3EEENS4_18smem_ptr_flag_bitsILi8EEENST_INS5_IJNSA_ILi8EEESG_EEENS5_IJSG_SC_EEEEEEEvNS4_8identityES11_S1B_vS1C_EENS_8epilogue10collective6detail29Sm90TmaWarpSpecializedAdapterINS1F_15DefaultEpilogueISJ_SK_SK_NS1E_6thread17LinearCombinationISJ_Li1EffLNS1J_9ScaleType4KindE0ELNS_15FloatRoundStyleE2ESJ_EENS1_15EpilogueDefaultEEEEEvvEEEEvNT_6ParamsE:
[----:B------:R-:W-:Y:S01]  /*0000*/  LDC R1, c[0x0][0x28] ;  /* 0x00000a00ff017b82 */ /* 0x000fe20000000800 */
[----:B------:R-:W0:Y:S01]  /*0010*/  S2R R11, SR_TID.X ;  /* 0x00000000000b7919 */ /* 0x000e220000002100 */
[----:B------:R-:W-:Y:S01]  /*0020*/  ELECT P0, URZ, PT ;  /* 0x00000000003f782f */ /* 0x000fe20003800000 */
[----:B------:R-:W-:Y:S01]  /*0030*/  BSSY B0, `(.L_x_0) ;  /* 0x000000f000007945 */ /* 0x000fe20003800000 */
[--C-:B0-----:R-:W-:Y:S02]  /*0040*/  SHF.R.U32.HI R0, RZ, 0x5, R11.reuse ;  /* 0x00000005ff007819 */ /* 0x101fe4000001160b */
[----:B------:R-:W-:-:S03]  /*0050*/  SHF.R.U32.HI R3, RZ, 0x7, R11 ;  /* 0x00000007ff037819 */ /* 0x000fc6000001160b */
[----:B------:R-:W0:Y:S04]  /*0060*/  SHFL.IDX PT, R2, R0, RZ, 0x1f ;  /* 0x00001fff00027589 */ /* 0x000e2800000e0000 */
[----:B------:R1:W2:Y:S01]  /*0070*/  SHFL.IDX PT, R5, R3, RZ, 0x1f ;  /* 0x00001fff03057589 */ /* 0x0002a200000e0000 */
[----:B0-----:R-:W-:-:S13]  /*0080*/  ISETP.NE.OR P0, PT, R2, RZ, !P0 ;  /* 0x000000ff0200720c */ /* 0x001fda0004705670 */
[----:B-12---:R-:W-:Y:S05]  /*0090*/  @P0 BRA `(.L_x_1) ;  /* 0x0000000000200947 */ /* 0x006fea0003800000 */
[----:B------:R-:W-:Y:S02]  /*00a0*/  ULDC.64 UR4, c[0x0][0x198] ;  /* 0x0000660000047ab9 */ /* 0x000fe40000000a00 */
[----:B------:R-:W-:Y:S02]  /*00b0*/  UIADD3 UR6, UP0, UR4, 0xf0, URZ ;  /* 0x000000f004067890 */ /* 0x000fe4000ff1e03f */
[----:B------:R-:W-:Y:S02]  /*00c0*/  UIADD3 UR4, UP1, UR4, 0x1f0, URZ ;  /* 0x000001f004047890 */ /* 0x000fe4000ff3e03f */
[----:B------:R-:W-:Y:S02]  /*00d0*/  UIADD3.X UR7, URZ, UR5, URZ, UP0, !UPT ;  /* 0x000000053f077290 */ /* 0x000fe400087fe43f */
[----:B------:R-:W-:-:S07]  /*00e0*/  UIADD3.X UR5, URZ, UR5, URZ, UP1, !UPT ;  /* 0x000000053f057290 */ /* 0x000fce0008ffe43f */
[----:B------:R0:W-:Y:S02]  /*00f0*/  UTMACCTL.PF [UR6] ;  /* 0x00000000060079b9 */ /* 0x0001e40008040000 */
[----:B------:R0:W-:Y:S02]  /*0100*/  UTMACCTL.PF [UR4] ;  /* 0x00000000040079b9 */ /* 0x0001e40008040000 */
[----:B0-----:R-:W-:Y:S01]  /*0110*/  NOP ;  /* 0x0000000000007918 */ /* 0x001fe20000000000 */
.L_x_1:
[----:B------:R-:W-:Y:S05]  /*0120*/  BSYNC B0 ;  /* 0x0000000000007941 */ /* 0x000fea0003800000 */
.L_x_0:
[----:B------:R-:W0:Y:S02]  /*0130*/  SHFL.IDX PT, R6, R0, RZ, 0x1f ;  /* 0x00001fff00067589 */ /* 0x000e2400000e0000 */
[----:B0-----:R-:W-:-:S13]  /*0140*/  ISETP.NE.AND P0, PT, R6, RZ, PT ;  /* 0x000000ff0600720c */ /* 0x001fda0003f05270 */
[----:B------:R-:W-:Y:S05]  /*0150*/  @P0 BRA `(.L_x_2) ;  /* 0x0000000000d40947 */ /* 0x000fea0003800000 */
[----:B------:R-:W-:Y:S01]  /*0160*/  ELECT P0, URZ, PT ;  /* 0x00000000003f782f */ /* 0x000fe20003800000 */
[----:B------:R-:W-:-:S12]  /*0170*/  BSSY B0, `(.L_x_2) ;  /* 0x0000033000007945 */ /* 0x000fd80003800000 */
[----:B------:R-:W-:Y:S05]  /*0180*/  @!P0 BRA `(.L_x_3) ;  /* 0x0000000000c48947 */ /* 0x000fea0003800000 */
[----:B------:R-:W0:Y:S01]  /*0190*/  S2UR UR8, SR_CgaCtaId ;  /* 0x00000000000879c3 */ /* 0x000e220000008800 */
[----:B------:R-:W-:Y:S01]  /*01a0*/  UMOV UR4, 0x400 ;  /* 0x0000040000047882 */ /* 0x000fe20000000000 */
[----:B------:R-:W-:Y:S01]  /*01b0*/  UMOV UR5, 0x1 ;  /* 0x0000000100057882 */ /* 0x000fe20000000000 */
[----:B------:R-:W-:Y:S02]  /*01c0*/  UMOV UR6, 0x7 ;  /* 0x0000000700067882 */ /* 0x000fe40000000000 */
[----:B------:R-:W-:-:S04]  /*01d0*/  UIADD3 UR6, -UR6, 0x100000, URZ ;  /* 0x0010000006067890 */ /* 0x000fc8000fffe13f */
[----:B------:R-:W-:Y:S02]  /*01e0*/  USHF.L.U32 UR7, UR6, 0xb, URZ ;  /* 0x0000000b06077899 */ /* 0x000fe4000800063f */
[----:B------:R-:W-:Y:S02]  /*01f0*/  USHF.L.U32 UR6, UR6, 0x1, URZ ;  /* 0x0000000106067899 */ /* 0x000fe4000800063f */
[----:B0-----:R-:W-:Y:S02]  /*0200*/  ULEA UR8, UR8, UR4, 0x18 ;  /* 0x0000000408087291 */ /* 0x001fe4000f8ec03f */
[----:B------:R-:W-:-:S04]  /*0210*/  UIADD3 UR4, -UR5, 0x100000, URZ ;  /* 0x0010000005047890 */ /* 0x000fc8000fffe13f */
[----:B------:R-:W-:Y:S02]  /*0220*/  USHF.L.U32 UR5, UR4, 0xb, URZ ;  /* 0x0000000b04057899 */ /* 0x000fe4000800063f */
[----:B------:R-:W-:Y:S01]  /*0230*/  USHF.L.U32 UR4, UR4, 0x1, URZ ;  /* 0x0000000104047899 */ /* 0x000fe2000800063f */
[----:B------:R-:W0:Y:S11]  /*0240*/  FENCE.VIEW.ASYNC.S ;  /* 0x00000000000073c6 */ /* 0x000e360000000000 */
[----:B0-----:R0:W1:Y:S01]  /*0250*/  SYNCS.EXCH.64 URZ, [UR8], UR4 ;  /* 0x00000004083f75b2 */ /* 0x0010620008000100 */
[----:B------:R0:W2:Y:S01]  /*0260*/  SYNCS.EXCH.64 URZ, [UR8+0x90], UR6 ;  /* 0x00009006083f75b2 */ /* 0x0000a20008000100 */
[----:B------:R0:W3:Y:S01]  /*0270*/  SYNCS.EXCH.64 URZ, [UR8+0x8], UR4 ;  /* 0x00000804083f75b2 */ /* 0x0000e20008000100 */
[----:B------:R0:W4:Y:S01]  /*0280*/  SYNCS.EXCH.64 URZ, [UR8+0x98], UR6 ;  /* 0x00009806083f75b2 */ /* 0x0001220008000100 */
[----:B------:R0:W0:Y:S01]  /*0290*/  SYNCS.EXCH.64 URZ, [UR8+0x10], UR4 ;  /* 0x00001004083f75b2 */ /* 0x0000220008000100 */
        /* <DEDUP_REMOVED lines=31> */
[----:B-1234-:R-:W-:Y:S01]  /*0490*/  NOP ;  /* 0x0000000000007918 */ /* 0x01efe20000000000 */
.L_x_3:
[----:B0-----:R-:W-:Y:S05]  /*04a0*/  BSYNC B0 ;  /* 0x0000000000007941 */ /* 0x001fea0003800000 */
.L_x_2:
[----:B------:R-:W-:Y:S01]  /*04b0*/  SHF.R.S32.HI R4, RZ, 0x1f, R11 ;  /* 0x0000001fff047819 */ /* 0x000fe2000001140b */
[----:B------:R-:W0:Y:S01]  /*04c0*/  SHFL.IDX PT, R7, R0, RZ, 0x1f ;  /* 0x00001fff00077589 */ /* 0x000e2200000e0000 */
[----:B------:R-:W1:Y:S01]  /*04d0*/  S2UR UR12, SR_CTAID.X ;  /* 0x00000000000c79c3 */ /* 0x000e620000002500 */
[----:B------:R-:W-:Y:S02]  /*04e0*/  ELECT P0, URZ, PT ;  /* 0x00000000003f782f */ /* 0x000fe40003800000 */
[----:B------:R-:W-:Y:S01]  /*04f0*/  LEA.HI R4, R4, R11, RZ, 0x7 ;  /* 0x0000000b04047211 */ /* 0x000fe200078f38ff */
[----:B------:R-:W2:Y:S01]  /*0500*/  SHFL.IDX PT, R8, R0, RZ, 0x1f ;  /* 0x00001fff00087589 */ /* 0x000ea200000e0000 */
[----:B------:R-:W-:Y:S01]  /*0510*/  SHF.R.S32.HI R9, RZ, 0x1f, R6 ;  /* 0x0000001fff097819 */ /* 0x000fe20000011406 */
[----:B------:R-:W-:Y:S01]  /*0520*/  ULDC UR4, c[0x0][0x150] ;  /* 0x0000540000047ab9 */ /* 0x000fe20000000800 */
[----:B------:R-:W-:Y:S01]  /*0530*/  LOP3.LUT R4, R4, 0xffffff80, RZ, 0xc0, !PT ;  /* 0xffffff8004047812 */ /* 0x000fe200078ec0ff */
[----:B------:R-:W3:Y:S01]  /*0540*/  S2R R16, SR_CTAID.Y ;  /* 0x0000000000107919 */ /* 0x000ee20000002600 */
[----:B------:R-:W-:Y:S01]  /*0550*/  LEA.HI R9, R9, R6, RZ, 0x2 ;  /* 0x0000000609097211 */ /* 0x000fe200078f10ff */
[----:B------:R-:W4:Y:S01]  /*0560*/  LDC R12, c[0x0][0x144] ;  /* 0x00005100ff0c7b82 */ /* 0x000f220000000800 */
[----:B------:R-:W-:Y:S01]  /*0570*/  ELECT P1, URZ, PT ;  /* 0x00000000003f782f */ /* 0x000fe20003820000 */
[----:B------:R-:W-:Y:S01]  /*0580*/  IMAD.IADD R10, R11, 0x1, -R4 ;  /* 0x000000010b0a7824 */ /* 0x000fe200078e0a04 */
[----:B------:R5:W4:Y:S01]  /*0590*/  SHFL.IDX PT, R14, R3, RZ, 0x1f ;  /* 0x00001fff030e7589 */ /* 0x000b2200000e0000 */
[----:B------:R-:W-:Y:S01]  /*05a0*/  LOP3.LUT R9, R9, 0x3ffffffc, RZ, 0xc0, !PT ;  /* 0x3ffffffc09097812 */ /* 0x000fe200078ec0ff */
[----:B------:R-:W-:Y:S01]  /*05b0*/  ULDC UR5, c[0x0][0x154] ;  /* 0x0000550000057ab9 */ /* 0x000fe20000000800 */
[----:B------:R-:W-:Y:S01]  /*05c0*/  UMOV UR11, 0x80 ;  /* 0x00000080000b7882 */ /* 0x000fe20000000000 */
[----:B------:R-:W-:Y:S01]  /*05d0*/  SHF.R.S32.HI R19, RZ, 0x1f, R10 ;  /* 0x0000001fff137819 */ /* 0x000fe2000001140a */
[----:B------:R-:W3:Y:S01]  /*05e0*/  LDC R13, c[0x0][0x140] ;  /* 0x00005000ff0d7b82 */ /* 0x000ee20000000800 */
[----:B------:R-:W-:Y:S01]  /*05f0*/  IMAD.IADD R9, R6, 0x1, -R9 ;  /* 0x0000000106097824 */ /* 0x000fe200078e0a09 */
[----:B------:R-:W-:Y:S01]  /*0600*/  NOP ;  /* 0x0000000000007918 */ /* 0x000fe20000000000 */
[----:B------:R-:W-:Y:S01]  /*0610*/  LEA.HI R4, R19, R10, RZ, 0x3 ;  /* 0x0000000a13047211 */ /* 0x000fe200078f18ff */
[----:B------:R-:W-:Y:S01]  /*0620*/  NOP ;  /* 0x0000000000007918 */ /* 0x000fe20000000000 */
[----:B-----5:R-:W-:Y:S01]  /*0630*/  SHF.R.S32.HI R3, RZ, 0x1f, R2 ;  /* 0x0000001fff037819 */ /* 0x020fe20000011402 */
[----:B------:R-:W-:Y:S01]  /*0640*/  VIADD R40, R5, 0xffffffff ;  /* 0xffffffff05287836 */ /* 0x000fe20000000000 */
[----:B0-----:R-:W-:Y:S01]  /*0650*/  ISETP.NE.OR P0, PT, R7, RZ, !P0 ;  /* 0x000000ff0700720c */ /* 0x001fe20004705670 */
[----:B------:R-:W0:Y:S01]  /*0660*/  LDC R25, c[0x0][0x148] ;  /* 0x00005200ff197b82 */ /* 0x000e220000000800 */
[----:B------:R-:W-:-:S02]  /*0670*/  SHF.R.S32.HI R7, RZ, 0x3, R4 ;  /* 0x00000003ff077819 */ /* 0x000fc40000011404 */
[----:B-1----:R-:W-:Y:S02]  /*0680*/  I2FP.F32.U32 R0, UR12 ;  /* 0x0000000c00007c45 */ /* 0x002fe40008201000 */
[----:B------:R-:W-:Y:S02]  /*0690*/  SHF.R.S32.HI R4, RZ, 0x1f, R4 ;  /* 0x0000001fff047819 */ /* 0x000fe40000011404 */
[----:B------:R-:W-:Y:S01]  /*06a0*/  LEA.HI R3, R3, R2, RZ, 0x2 ;  /* 0x0000000203037211 */ /* 0x000fe200078f10ff */
[----:B------:R-:W-:Y:S01]  /*06b0*/  FMUL R0, R0, UR4 ;  /* 0x0000000400007c20 */ /* 0x000fe20008400000 */
[----:B------:R-:W-:Y:S01]  /*06c0*/  LEA.HI R4, R4, R7, RZ, 0x2 ;  /* 0x0000000704047211 */ /* 0x000fe200078f10ff */
[----:B------:R-:W-:Y:S01]  /*06d0*/  UMOV UR4, 0x20 ;  /* 0x0000002000047882 */ /* 0x000fe20000000000 */
[----:B--2---:R-:W-:Y:S01]  /*06e0*/  ISETP.NE.OR P1, PT, R8, RZ, !P1 ;  /* 0x000000ff0800720c */ /* 0x004fe20004f25670 */
[----:B------:R-:W-:Y:S01]  /*06f0*/  VOTEU.ALL UP2, P0 ;  /* 0x00000000003f7886 */ /* 0x000fe20000040000 */
[----:B------:R-:W-:Y:S01]  /*0700*/  LOP3.LUT R4, R4, 0xfffffffc, RZ, 0xc0, !PT ;  /* 0xfffffffc04047812 */ /* 0x000fe200078ec0ff */
[----:B------:R-:W1:Y:S01]  /*0710*/  F2I.U32.TRUNC.NTZ R0, R0 ;  /* 0x0000000000007305 */ /* 0x000e62000020f000 */
[----:B------:R-:W-:Y:S01]  /*0720*/  LOP3.LUT R3, R3, 0xfffffffc, RZ, 0xc0, !PT ;  /* 0xfffffffc03037812 */ /* 0x000fe200078ec0ff */
[----:B------:R-:W-:Y:S01]  /*0730*/  VOTEU.ALL UP0, P0 ;  /* 0x00000000003f7886 */ /* 0x000fe20000000000 */
[----:B------:R-:W2:Y:S01]  /*0740*/  @!UP2 S2UR UR7, SR_CgaCtaId ;  /* 0x000000000007a9c3 */ /* 0x000ea20000008800 */
[----:B------:R-:W-:Y:S01]  /*0750*/  IMAD.IADD R4, R7, 0x1, -R4 ;  /* 0x0000000107047824 */ /* 0x000fe200078e0a04 */
[----:B------:R-:W-:Y:S01]  /*0760*/  @!UP2 UMOV UR6, 0x400 ;  /* 0x000004000006a882 */ /* 0x000fe20000000000 */
[----:B------:R-:W-:Y:S01]  /*0770*/  IMAD.IADD R18, R2, 0x1, -R3 ;  /* 0x0000000102127824 */ /* 0x000fe200078e0a03 */
[----:B---3--:R-:W-:Y:S01]  /*0780*/  ISETP.EQ.U32.AND P3, PT, R13, 0x1, PT ;  /* 0x000000010d00780c */ /* 0x008fe20003f62070 */
[----:B------:R-:W-:Y:S01]  /*0790*/  IMAD R4, R9, 0x4, R4 ;  /* 0x0000000409047824 */ /* 0x000fe200078e0204 */
[----:B------:R-:W-:Y:S01]  /*07a0*/  VOTEU.ALL UP1, P0 ;  /* 0x00000000003f7886 */ /* 0x000fe20000020000 */
[----:B------:R-:W-:Y:S01]  /*07b0*/  VOTEU.ALL UP3, P1 ;  /* 0x00000000003f7886 */ /* 0x000fe20000860000 */
[----:B------:R-:W-:Y:S01]  /*07c0*/  VOTEU.ALL UP4, P1 ;  /* 0x00000000003f7886 */ /* 0x000fe20000880000 */
[----:B------:R-:W-:Y:S01]  /*07d0*/  VOTEU.ALL UP5, P1 ;  /* 0x00000000003f7886 */ /* 0x000fe200008a0000 */
[----:B------:R-:W-:Y:S01]  /*07e0*/  SHF.R.S32.HI R3, RZ, 0x1f, R4 ;  /* 0x0000001fff037819 */ /* 0x000fe20000011404 */
[----:B------:R-:W-:Y:S01]  /*07f0*/  IMAD.MOV.U32 R13, RZ, RZ, 0x1 ;  /* 0x00000001ff0d7424 */ /* 0x000fe200078e00ff */
[----:B------:R-:W3:Y:S01]  /*0800*/  @!UP3 S2UR UR10, SR_CgaCtaId ;  /* 0x00000000000ab9c3 */ /* 0x000ee20000008800 */
[----:B-1----:R-:W-:Y:S01]  /*0810*/  IMAD.MOV R7, RZ, RZ, -R0 ;  /* 0x000000ffff077224 */ /* 0x002fe200078e0a00 */
[----:B------:R-:W-:Y:S01]  /*0820*/  LEA.HI R3, R3, R4, RZ, 0x2 ;  /* 0x0000000403037211 */ /* 0x000fe200078f10ff */
[----:B------:R-:W-:Y:S01]  /*0830*/  @!UP3 UMOV UR9, 0x400 ;  /* 0x000004000009b882 */ /* 0x000fe20000000000 */
[----:B------:R-:W-:Y:S01]  /*0840*/  I2FP.F32.U32 R0, R16 ;  /* 0x0000001000007245 */ /* 0x000fe20000201000 */
[----:B----4-:R-:W-:Y:S01]  /*0850*/  IMAD R24, R12, R7, UR12 ;  /* 0x0000000c0c187e24 */ /* 0x010fe2000f8e0207 */
[----:B------:R-:W-:Y:S01]  /*0860*/  LOP3.LUT R7, R3, 0xfffffffc, RZ, 0xc0, !PT ;  /* 0xfffffffc03077812 */ /* 0x000fe200078ec0ff */
[----:B------:R-:W-:Y:S01]  /*0870*/  IMAD.SHL.U32 R3, R4, 0x4, RZ ;  /* 0x0000000404037824 */ /* 0x000fe200078e00ff */
[----:B------:R-:W-:Y:S01]  /*0880*/  LOP3.LUT P0, RZ, R10, 0x7, RZ, 0xc0, !PT ;  /* 0x000000070aff7812 */ /* 0x000fe2000780c0ff */
[----:B------:R-:W-:Y:S01]  /*0890*/  FMUL R0, R0, UR5 ;  /* 0x0000000500007c20 */ /* 0x000fe20008400000 */
[----:B------:R-:W-:-:S04]  /*08a0*/  @!UP2 UIADD3 UR4, -UR4, 0x100000, URZ ;  /* 0x001000000404a890 */ /* 0x000fc8000fffe13f */
[----:B------:R-:W-:Y:S02]  /*08b0*/  @!UP2 USHF.L.U32 UR5, UR4, 0xb, URZ ;  /* 0x0000000b0405a899 */ /* 0x000fe4000800063f */
[----:B------:R-:W-:Y:S01]  /*08c0*/  @!UP2 USHF.L.U32 UR4, UR4, 0x1, URZ ;  /* 0x000000010404a899 */ /* 0x000fe2000800063f */
[C---:B------:R-:W-:Y:S01]  /*08d0*/  IMAD.IADD R7, R4.reuse, 0x1, -R7 ;  /* 0x0000000104077824 */ /* 0x040fe200078e0a07 */
[----:B------:R-:W-:Y:S01]  /*08e0*/  LOP3.LUT R12, R4, 0xc, R3, 0x78, !PT ;  /* 0x0000000c040c7812 */ /* 0x000fe200078e7803 */
[----:B--2---:R-:W-:Y:S01]  /*08f0*/  @!UP2 ULEA UR8, UR7, UR6, 0x18 ;  /* 0x000000060708a291 */ /* 0x004fe2000f8ec03f */
[----:B------:R-:W-:Y:S01]  /*0900*/  ISETP.GE.U32.AND P6, PT, R40, 0x2, PT ;  /* 0x000000022800780c */ /* 0x000fe20003fc6070 */
[----:B------:R-:W1:Y:S01]  /*0910*/  F2I.U32.TRUNC.NTZ R0, R0 ;  /* 0x0000000000007305 */ /* 0x000e62000020f000 */
[----:B------:R-:W-:Y:S01]  /*0920*/  ISETP.NE.AND P2, PT, R7, R24, PT ;  /* 0x000000180700720c */ /* 0x000fe20003f45270 */
[----:B------:R-:W-:-:S04]  /*0930*/  @!UP3 UIADD3 UR6, -UR11, 0x100000, URZ ;  /* 0x001000000b06b890 */ /* 0x000fc8000fffe13f */
[----:B------:R-:W-:Y:S02]  /*0940*/  @!UP3 USHF.L.U32 UR7, UR6, 0xb, URZ ;  /* 0x0000000b0607b899 */ /* 0x000fe4000800063f */
[----:B------:R-:W-:Y:S01]  /*0950*/  @!UP3 USHF.L.U32 UR6, UR6, 0x1, URZ ;  /* 0x000000010606b899 */ /* 0x000fe2000800063f */
[----:B------:R-:W-:Y:S01]  /*0960*/  ISETP.LT.U32.AND P0, PT, R12, 0x10, !P0 ;  /* 0x000000100c00780c */ /* 0x000fe20004701070 */
[----:B------:R-:W-:Y:S01]  /*0970*/  VOTEU.ALL UP2, P1 ;  /* 0x00000000003f7886 */ /* 0x000fe20000840000 */
[----:B------:R-:W-:Y:S02]  /*0980*/  R2UR UR15, R14 ;  /* 0x000000000e0f72ca */ /* 0x000fe400000e0000 */
[----:B------:R-:W-:Y:S01]  /*0990*/  ISETP.NE.AND P4, PT, R5, RZ, PT ;  /* 0x000000ff0500720c */ /* 0x000fe20003f85270 */
[----:B---3--:R-:W-:Y:S01]  /*09a0*/  @!UP3 ULEA UR9, UR10, UR9, 0x18 ;  /* 0x000000090a09b291 */ /* 0x008fe2000f8ec03f */
[----:B------:R-:W2:Y:S02]  /*09b0*/  FENCE.VIEW.ASYNC.S ;  /* 0x00000000000073c6 */ /* 0x000ea40000000000 */
[----:B--2---:R2:W3:Y:S01]  /*09c0*/  @!UP0 SYNCS.EXCH.64 URZ, [UR8+0x150], UR4 ;  /* 0x00015004083f85b2 */ /* 0x0044e20008000100 */
[----:B------:R-:W-:Y:S01]  /*09d0*/  VOTEU.ALL UP3, P1 ;  /* 0x00000000003f7886 */ /* 0x000fe20000860000 */
[----:B------:R-:W-:-:S02]  /*09e0*/  ISETP.NE.AND P1, PT, R18, 0x3, PT ;  /* 0x000000031200780c */ /* 0x000fc40003f25270 */
[----:B------:R-:W-:Y:S01]  /*09f0*/  @P2 SHF.R.S32.HI R3, RZ, 0x1f, R12 ;  /* 0x0000001fff032819 */ /* 0x000fe2000001140c */
[----:B-1----:R-:W-:Y:S01]  /*0a00*/  IMAD.MOV R26, RZ, RZ, -R0 ;  /* 0x000000ffff1a7224 */ /* 0x002fe200078e0a00 */
[----:B------:R-:W-:Y:S02]  /*0a10*/  ISETP.EQ.OR P1, PT, R18, RZ, !P1 ;  /* 0x000000ff1200720c */ /* 0x000fe40004f22670 */
[----:B------:R-:W-:Y:S01]  /*0a20*/  @P2 LEA.HI R3, R3, R12, RZ, 0x2 ;  /* 0x0000000c03032211 */ /* 0x000fe200078f10ff */
[----:B0-----:R-:W-:Y:S01]  /*0a30*/  IMAD R0, R25, R26, R16 ;  /* 0x0000001a19007224 */ /* 0x001fe200078e0210 */
[----:B------:R-:W-:Y:S02]  /*0a40*/  ISETP.EQ.AND P1, PT, R5, RZ, P1 ;  /* 0x000000ff0500720c */ /* 0x000fe40000f22270 */
[----:B------:R-:W-:Y:S02]  /*0a50*/  @P2 SHF.R.S32.HI R3, RZ, 0x2, R3 ;  /* 0x00000002ff032819 */ /* 0x000fe40000011403 */
[----:B------:R-:W-:Y:S01]  /*0a60*/  SEL R7, RZ, 0x1, !P1 ;  /* 0x00000001ff077807 */ /* 0x000fe20004800000 */
[----:B------:R2:W0:Y:S01]  /*0a70*/  @!UP1 SYNCS.EXCH.64 URZ, [UR8+0x158], UR4 ;  /* 0x00015804083f95b2 */ /* 0x0004220008000100 */
[----:B------:R-:W-:Y:S01]  /*0a80*/  @P2 ISETP.NE.AND P5, PT, R3, R0, PT ;  /* 0x000000000300220c */ /* 0x000fe20003fa5270 */
[----:B------:R-:W-:Y:S01]  /*0a90*/  NOP ;  /* 0x0000000000007918 */ /* 0x000fe20000000000 */
[----:B------:R-:W-:-:S02]  /*0aa0*/  SEL R0, RZ, 0x1, !P0 ;  /* 0x00000001ff007807 */ /* 0x000fc40004000000 */
[----:B------:R-:W-:Y:S02]  /*0ab0*/  @P2 SEL R13, RZ, 0x1, P5 ;  /* 0x00000001ff0d2807 */ /* 0x000fe40002800000 */
[----:B------:R-:W-:Y:S02]  /*0ac0*/  SEL R7, R7, 0x2, P6 ;  /* 0x0000000207077807 */ /* 0x000fe40003000000 */
[----:B------:R-:W-:Y:S01]  /*0ad0*/  LOP3.LUT R13, R13, R0, RZ, 0xc0, !PT ;  /* 0x000000000d0d7212 */ /* 0x000fe200078ec0ff */
[----:B------:R2:W1:Y:S01]  /*0ae0*/  @!UP2 SYNCS.EXCH.64 URZ, [UR9+0x130], UR6 ;  /* 0x00013006093fa5b2 */ /* 0x0004620008000100 */
[----:B------:R2:W4:Y:S01]  /*0af0*/  @!UP3 SYNCS.EXCH.64 URZ, [UR9+0x138], UR6 ;  /* 0x00013806093fb5b2 */ /* 0x0005220008000100 */
[----:B------:R2:W0:Y:S01]  /*0b00*/  @!UP4 SYNCS.EXCH.64 URZ, [UR9+0x140], UR6 ;  /* 0x00014006093fc5b2 */ /* 0x0004220008000100 */
[----:B------:R2:W0:Y:S01]  /*0b10*/  @!UP5 SYNCS.EXCH.64 URZ, [UR9+0x148], UR6 ;  /* 0x00014806093fd5b2 */ /* 0x0004220008000100 */
[----:B------:R-:W-:Y:S01]  /*0b20*/  NOP ;  /* 0x0000000000007918 */ /* 0x000fe20000000000 */
[----:B--23--:R-:W-:Y:S05]  /*0b30*/  @!P3 BRA `(.L_x_4) ;  /* 0x000000000008b947 */ /* 0x00cfea0003800000 */
[----:B01--4-:R-:W-:Y:S01]  /*0b40*/  UCGABAR_ARV ;  /* 0x00000000000079c7 */ /* 0x013fe20008000000 */
[----:B------:R-:W-:Y:S05]  /*0b50*/  BRA `(.L_x_5) ;  /* 0x0000000000047947 */ /* 0x000fea0003800000 */
.L_x_4:
[----:B01--4-:R-:W-:Y:S01]  /*0b60*/  NOP ;  /* 0x0000000000007918 */ /* 0x013fe20000000000 */
.L_x_5:
[----:B------:R-:W-:Y:S01]  /*0b70*/  ULDC.64 UR4, c[0x0][0x598] ;  /* 0x0001660000047ab9 */ /* 0x000fe20000000a00 */
[----:B------:R-:W-:Y:S01]  /*0b80*/  ULDC.64 UR18, c[0x0][0x208] ;  /* 0x0000820000127ab9 */ /* 0x000fe20000000a00 */
[----:B------:R-:W-:-:S04]  /*0b90*/  ISETP.NE.U32.AND P0, PT, RZ, UR4, PT ;  /* 0x00000004ff007c0c */ /* 0x000fc8000bf05070 */
[----:B------:R-:W-:-:S13]  /*0ba0*/  ISETP.NE.AND.EX P0, PT, RZ, UR5, PT, P0 ;  /* 0x00000005ff007c0c */ /* 0x000fda000bf05300 */
[----:B------:R-:W-:Y:S05]  /*0bb0*/  @!P0 BRA `(.L_x_6) ;  /* 0x00000000001c8947 */ /* 0x000fea0003800000 */
[----:B------:R-:W0:Y:S02]  /*0bc0*/  LDC.64 R2, c[0x0][0x598] ;  /* 0x00016600ff027b82 */ /* 0x000e240000000a00 */
[----:B0-----:R-:W2:Y:S02]  /*0bd0*/  LDG.E.64 R2, desc[UR18][R2.64] ;  /* 0x0000001202027981 */ /* 0x001ea4000c1e1b00 */
[----:B--2---:R-:W-:-:S04]  /*0be0*/  ISETP.NE.U32.AND P0, PT, R2, RZ, PT ;  /* 0x000000ff0200720c */ /* 0x004fc80003f05070 */
[----:B------:R-:W-:-:S13]  /*0bf0*/  ISETP.NE.AND.EX P0, PT, R3, RZ, PT, P0 ;  /* 0x000000ff0300720c */ /* 0x000fda0003f05300 */
[----:B------:R-:W-:Y:S05]  /*0c00*/  @!P0 BRA `(.L_x_6) ;  /* 0x0000000000088947 */ /* 0x000fea0003800000 */
[----:B------:R0:W5:Y:S01]  /*0c10*/  LD.E R14, desc[UR18][R2.64] ;  /* 0x00000012020e7980 */ /* 0x000162000c101900 */
[----:B------:R-:W-:Y:S05]  /*0c20*/  BRA `(.L_x_7) ;  /* 0x0000000000207947 */ /* 0x000fea0003800000 */
.L_x_6:
[----:B------:R-:W-:Y:S02]  /*0c30*/  ULDC.64 UR4, c[0x0][0x588] ;  /* 0x0001620000047ab9 */ /* 0x000fe40000000a00 */
[----:B------:R-:W-:-:S04]  /*0c40*/  ISETP.NE.U32.AND P0, PT, RZ, UR4, PT ;  /* 0x00000004ff007c0c */ /* 0x000fc8000bf05070 */
[----:B------:R-:W-:-:S13]  /*0c50*/  ISETP.NE.AND.EX P0, PT, RZ, UR5, PT, P0 ;  /* 0x00000005ff007c0c */ /* 0x000fda000bf05300 */
[----:B------:R-:W-:Y:S05]  /*0c60*/  @!P0 BRA `(.L_x_8) ;  /* 0x00000000000c8947 */ /* 0x000fea0003800000 */
[----:B------:R-:W0:Y:S02]  /*0c70*/  LDC.64 R14, c[0x0][0x588] ;  /* 0x00016200ff0e7b82 */ /* 0x000e240000000a00 */
[----:B0-----:R1:W5:Y:S01]  /*0c80*/  LDG.E R14, desc[UR18][R14.64] ;  /* 0x000000120e0e7981 */ /* 0x001362000c1e1900 */
[----:B------:R-:W-:Y:S05]  /*0c90*/  BRA `(.L_x_7) ;  /* 0x0000000000047947 */ /* 0x000fea0003800000 */
.L_x_8:
[----:B------:R-:W2:Y:S02]  /*0ca0*/  LDC R14, c[0x0][0x580] ;  /* 0x00016000ff0e7b82 */ /* 0x000ea40000000800 */
.L_x_7:
[----:B------:R-:W-:Y:S02]  /*0cb0*/  ULDC.64 UR4, c[0x0][0x5a0] ;  /* 0x0001680000047ab9 */ /* 0x000fe40000000a00 */
[----:B------:R-:W-:-:S04]  /*0cc0*/  ISETP.NE.U32.AND P0, PT, RZ, UR4, PT ;  /* 0x00000004ff007c0c */ /* 0x000fc8000bf05070 */
[----:B------:R-:W-:-:S13]  /*0cd0*/  ISETP.NE.AND.EX P0, PT, RZ, UR5, PT, P0 ;  /* 0x00000005ff007c0c */ /* 0x000fda000bf05300 */
[----:B------:R-:W-:Y:S05]  /*0ce0*/  @!P0 BRA `(.L_x_9) ;  /* 0x00000000001c8947 */ /* 0x000fea0003800000 */
[----:B0-----:R-:W0:Y:S02]  /*0cf0*/  LDC.64 R2, c[0x0][0x5a0] ;  /* 0x00016800ff027b82 */ /* 0x001e240000000a00 */
[----:B0-----:R-:W3:Y:S02]  /*0d00*/  LDG.E.64 R2, desc[UR18][R2.64] ;  /* 0x0000001202027981 */ /* 0x001ee4000c1e1b00 */
[----:B---3--:R-:W-:-:S04]  /*0d10*/  ISETP.NE.U32.AND P0, PT, R2, RZ, PT ;  /* 0x000000ff0200720c */ /* 0x008fc80003f05070 */
[----:B------:R-:W-:-:S13]  /*0d20*/  ISETP.NE.AND.EX P0, PT, R3, RZ, PT, P0 ;  /* 0x000000ff0300720c */ /* 0x000fda0003f05300 */
[----:B------:R-:W-:Y:S05]  /*0d30*/  @!P0 BRA `(.L_x_9) ;  /* 0x0000000000088947 */ /* 0x000fea0003800000 */
[----:B-1----:R0:W5:Y:S01]  /*0d40*/  LD.E R15, desc[UR18][R2.64] ;  /* 0x00000012020f7980 */ /* 0x002162000c101900 */
[----:B------:R-:W-:Y:S05]  /*0d50*/  BRA `(.L_x_10) ;  /* 0x0000000000207947 */ /* 0x000fea0003800000 */
.L_x_9:
[----:B------:R-:W-:Y:S02]  /*0d60*/  ULDC.64 UR4, c[0x0][0x590] ;  /* 0x0001640000047ab9 */ /* 0x000fe40000000a00 */
[----:B------:R-:W-:-:S04]  /*0d70*/  ISETP.NE.U32.AND P0, PT, RZ, UR4, PT ;  /* 0x00000004ff007c0c */ /* 0x000fc8000bf05070 */
[----:B------:R-:W-:-:S13]  /*0d80*/  ISETP.NE.AND.EX P0, PT, RZ, UR5, PT, P0 ;  /* 0x00000005ff007c0c */ /* 0x000fda000bf05300 */
[----:B------:R-:W-:Y:S05]  /*0d90*/  @!P0 BRA `(.L_x_11) ;  /* 0x00000000000c8947 */ /* 0x000fea0003800000 */
[----:B0-----:R-:W1:Y:S02]  /*0da0*/  LDC.64 R2, c[0x0][0x590] ;  /* 0x00016400ff027b82 */ /* 0x001e640000000a00 */
[----:B-1----:R1:W5:Y:S01]  /*0db0*/  LDG.E R15, desc[UR18][R2.64] ;  /* 0x00000012020f7981 */ /* 0x002362000c1e1900 */
[----:B------:R-:W-:Y:S05]  /*0dc0*/  BRA `(.L_x_10) ;  /* 0x0000000000047947 */ /* 0x000fea0003800000 */
.L_x_11:
[----:B-1----:R-:W3:Y:S02]  /*0dd0*/  LDC R15, c[0x0][0x584] ;  /* 0x00016100ff0f7b82 */ /* 0x002ee40000000800 */
.L_x_10:
[----:B------:R-:W4:Y:S01]  /*0de0*/  LDC R0, c[0x0][0x65c] ;  /* 0x00019700ff007b82 */ /* 0x000f220000000800 */
[----:B------:R-:W-:Y:S01]  /*0df0*/  ULDC UR8, c[0x0][0x28c] ;  /* 0x0000a30000087ab9 */ /* 0x000fe20000000800 */
[----:B------:R-:W-:Y:S01]  /*0e00*/  ISETP.NE.AND P0, PT, R5, 0x2, PT ;  /* 0x000000020500780c */ /* 0x000fe20003f05270 */
[----:B------:R-:W-:Y:S01]  /*0e10*/  UIADD3 UR8, UR8, 0x3f, URZ ;  /* 0x0000003f08087890 */ /* 0x000fe2000fffe03f */
[----:B------:R-:W-:Y:S01]  /*0e20*/  IMAD.U32 R4, RZ, RZ, UR12 ;  /* 0x0000000cff047e24 */ /* 0x000fe2000f8e00ff */
[----:B------:R-:W-:Y:S01]  /*0e30*/  UMOV UR4, URZ ;  /* 0x0000003f00047c82 */ /* 0x000fe20008000000 */
[----:B------:R-:W-:Y:S01]  /*0e40*/  UMOV UR5, URZ ;  /* 0x0000003f00057c82 */ /* 0x000fe20008000000 */
[----:B------:R-:W-:-:S04]  /*0e50*/  USHF.R.S32.HI UR9, URZ, 0x1f, UR8 ;  /* 0x0000001f3f097899 */ /* 0x000fc80008011408 */
[----:B------:R-:W-:-:S04]  /*0e60*/  ULEA.HI UR9, UR9, UR8, URZ, 0x6 ;  /* 0x0000000809097291 */ /* 0x000fc8000f8f303f */
[----:B------:R-:W-:Y:S01]  /*0e70*/  USHF.R.S32.HI UR13, URZ, 0x6, UR9 ;  /* 0x000000063f0d7899 */ /* 0x000fe20008011409 */
[----:B----4-:R-:W-:-:S13]  /*0e80*/  ISETP.NE.AND P2, PT, R0, 0x1, PT ;  /* 0x000000010000780c */ /* 0x010fda0003f45270 */
[----:B01----:R-:W0:Y:S01]  /*0e90*/  @P2 LDC R3, c[0x0][0x10] ;  /* 0x00000400ff032b82 */ /* 0x003e220000000800 */
[----:B------:R-:W-:Y:S02]  /*0ea0*/  @P2 IMAD.MOV.U32 R17, RZ, RZ, RZ ;  /* 0x000000ffff112224 */ /* 0x000fe400078e00ff */
[----:B------:R-:W-:-:S05]  /*0eb0*/  @P2 IMAD.MOV.U32 R5, RZ, RZ, RZ ;  /* 0x000000ffff052224 */ /* 0x000fca00078e00ff */
[----:B------:R-:W1:Y:S01]  /*0ec0*/  @!P2 LDC R9, c[0x0][0xc] ;  /* 0x00000300ff09ab82 */ /* 0x000e620000000800 */
[----:B------:R-:W-:Y:S01]  /*0ed0*/  ULDC UR6, c[0x0][0xc] ;  /* 0x0000030000067ab9 */ /* 0x000fe20000000800 */
[----:B------:R-:W-:Y:S02]  /*0ee0*/  ULDC UR7, c[0x0][0x10] ;  /* 0x0000040000077ab9 */ /* 0x000fe40000000800 */
[----:B------:R-:W-:-:S04]  /*0ef0*/  UIMAD.WIDE.U32 UR6, UR6, UR7, URZ ;  /* 0x00000007060672a5 */ /* 0x000fc8000f8e003f */
[----:B------:R-:W4:Y:S01]  /*0f00*/  LDC R8, c[0x0][0x14] ;  /* 0x00000500ff087b82 */ /* 0x000f220000000800 */
[----:B0-----:R-:W-:-:S04]  /*0f10*/  @P2 IMAD.WIDE.U32 R2, R3, UR12, R16 ;  /* 0x0000000c03022c25 */ /* 0x001fc8000f8e0010 */
[----:B------:R-:W-:Y:S02]  /*0f20*/  @P2 IMAD.IADD R3, R3, 0x1, R5 ;  /* 0x0000000103032824 */ /* 0x000fe400078e0205 */
[----:B------:R-:W-:Y:S02]  /*0f30*/  IMAD.MOV.U32 R5, RZ, RZ, RZ ;  /* 0x000000ffff057224 */ /* 0x000fe400078e00ff */
[----:B-1----:R-:W-:-:S04]  /*0f40*/  @!P2 IMAD.WIDE.U32 R4, R16, R9, R4 ;  /* 0x000000091004a225 */ /* 0x002fc800078e0004 */
[----:B------:R-:W-:Y:S02]  /*0f50*/  @!P2 IMAD.MOV.U32 R2, RZ, RZ, R4 ;  /* 0x000000ffff02a224 */ /* 0x000fe400078e0004 */
[C---:B----4-:R-:W-:Y:S02]  /*0f60*/  IMAD R21, R8.reuse, UR7, RZ ;  /* 0x0000000708157c24 */ /* 0x050fe4000f8e02ff */
[----:B------:R-:W-:Y:S01]  /*0f70*/  IMAD.WIDE.U32 R8, R8, UR6, RZ ;  /* 0x0000000608087c25 */ /* 0x000fe2000f8e00ff */
[----:B------:R-:W-:-:S03]  /*0f80*/  ULDC.64 UR6, c[0x0][0x650] ;  /* 0x0001940000067ab9 */ /* 0x000fc60000000a00 */
[----:B------:R-:W-:Y:S02]  /*0f90*/  @!P2 IMAD.MOV.U32 R3, RZ, RZ, R5 ;  /* 0x000000ffff03a224 */ /* 0x000fe400078e0005 */
[----:B------:R-:W-:Y:S01]  /*0fa0*/  IMAD.IADD R0, R9, 0x1, R21 ;  /* 0x0000000109007824 */ /* 0x000fe200078e0215 */
[----:B------:R-:W-:Y:S06]  /*0fb0*/  @P0 BRA `(.L_x_12) ;  /* 0x0000000000200947 */ /* 0x000fec0003800000 */
[----:B------:R-:W-:Y:S01]  /*0fc0*/  UISETP.GE.U32.AND UP0, UPT, UR13, 0x12, UPT ;  /* 0x000000120d00788c */ /* 0x000fe2000bf06070 */
[----:B------:R-:W-:Y:S01]  /*0fd0*/  IADD3 R2, P0, R2, R8, RZ ;  /* 0x0000000802027210 */ /* 0x000fe20007f1e0ff */
[----:B------:R-:W-:-:S04]  /*0fe0*/  UIMAD.WIDE.U32 UR4, UR13, 0x38e38e39, URZ ;  /* 0x38e38e390d0478a5 */ /* 0x000fc8000f8e003f */
[----:B------:R-:W-:Y:S01]  /*0ff0*/  USHF.R.U32.HI UR4, URZ, 0x2, UR5 ;  /* 0x000000023f047899 */ /* 0x000fe20008011605 */
[----:B------:R-:W-:Y:S02]  /*1000*/  IMAD.X R3, R0, 0x1, R3, P0 ;  /* 0x0000000100037824 */ /* 0x000fe400000e0603 */
[----:B------:R-:W-:Y:S02]  /*1010*/  UMOV UR5, URZ ;  /* 0x0000003f00057c82 */ /* 0x000fe40008000000 */
[----:B------:R-:W-:Y:S02]  /*1020*/  @UP0 ULOP3.LUT UR5, UR4, 0x1, URZ, 0xc0, !UPT ;  /* 0x0000000104050892 */ /* 0x000fe4000f8ec03f */
[----:B------:R-:W-:-:S12]  /*1030*/  UIMAD UR4, UR4, -0x12, UR13 ;  /* 0xffffffee040478a4 */ /* 0x000fd8000f8e020d */
.L_x_12:
[----:B------:R-:W-:Y:S01]  /*1040*/  ISETP.GE.U32.AND P0, PT, R2, UR6, PT ;  /* 0x0000000602007c0c */ /* 0x000fe2000bf06070 */
[----:B------:R-:W-:Y:S01]  /*1050*/  IMAD.MOV.U32 R6, RZ, RZ, -0x1 ;  /* 0xffffffffff067424 */ /* 0x000fe200078e00ff */
[----:B------:R-:W-:Y:S01]  /*1060*/  PRMT R20, RZ, 0x7610, R20 ;  /* 0x00007610ff147816 */ /* 0x000fe20000000014 */
[----:B------:R-:W-:Y:S01]  /*1070*/  IMAD.MOV.U32 R5, RZ, RZ, -0x1 ;  /* 0xffffffffff057424 */ /* 0x000fe200078e00ff */
[----:B------:R-:W-:Y:S01]  /*1080*/  ISETP.GE.U32.AND.EX P0, PT, R3, UR7, PT, P0 ;  /* 0x0000000703007c0c */ /* 0x000fe2000bf06100 */
[----:B------:R-:W-:-:S12]  /*1090*/  IMAD.MOV.U32 R4, RZ, RZ, -0x1 ;  /* 0xffffffffff047424 */ /* 0x000fd800078e00ff */
[----:B------:R-:W-:Y:S05]  /*10a0*/  @P0 BRA `(.L_x_13) ;  /* 0x0000000400240947 */ /* 0x000fea0003800000 */
[----:B------:R-:W0:Y:S01]  /*10b0*/  LDC.64 R28, c[0x0][0x628] ;  /* 0x00018a00ff1c7b82 */ /* 0x000e220000000a00 */
[----:B------:R-:W-:Y:S02]  /*10c0*/  IMAD.MOV.U32 R4, RZ, RZ, R2 ;  /* 0x000000ffff047224 */ /* 0x000fe400078e0002 */
[----:B------:R-:W-:-:S05]  /*10d0*/  IMAD.MOV.U32 R5, RZ, RZ, R3 ;  /* 0x000000ffff057224 */ /* 0x000fca00078e0003 */
[----:B------:R-:W1:Y:S08]  /*10e0*/  LDC R6, c[0x0][0x630] ;  /* 0x00018c00ff067b82 */ /* 0x000e700000000800 */
[----:B------:R-:W4:Y:S01]  /*10f0*/  LDC.64 R30, c[0x0][0x620] ;  /* 0x00018800ff1e7b82 */ /* 0x000f220000000a00 */
[----:B0-----:R-:W-:-:S04]  /*1100*/  ISETP.NE.U32.AND P0, PT, R28, RZ, PT ;  /* 0x000000ff1c00720c */ /* 0x001fc80003f05070 */
[----:B------:R-:W-:-:S13]  /*1110*/  ISETP.NE.AND.EX P0, PT, R29, RZ, PT, P0 ;  /* 0x000000ff1d00720c */ /* 0x000fda0003f05300 */
[----:B-1--4-:R-:W-:Y:S05]  /*1120*/  @!P0 BRA `(.L_x_14) ;  /* 0x0000000000288947 */ /* 0x012fea0003800000 */
[----:B------:R-:W0:Y:S02]  /*1130*/  LDC R23, c[0x0][0x634] ;  /* 0x00018d00ff177b82 */ /* 0x000e240000000800 */
[----:B0-----:R-:W-:-:S05]  /*1140*/  IADD3 R23, P0, R2, R23, RZ ;  /* 0x0000001702177210 */ /* 0x001fca0007f1e0ff */
[----:B------:R-:W-:-:S04]  /*1150*/  IMAD.X R27, RZ, RZ, R3, P0 ;  /* 0x000000ffff1b7224 */ /* 0x000fc800000e0603 */
[----:B------:R-:W-:-:S04]  /*1160*/  IMAD.WIDE.U32 R4, R27, R28, RZ ;  /* 0x0000001c1b047225 */ /* 0x000fc800078e00ff */
[----:B------:R-:W-:-:S04]  /*1170*/  IMAD.WIDE.U32 R20, P0, R23, R29, R4 ;  /* 0x0000001d17147225 */ /* 0x000fc80007800004 */
[----:B------:R-:W-:-:S04]  /*1180*/  IMAD.WIDE.U32 R4, R23, R28, RZ ;  /* 0x0000001c17047225 */ /* 0x000fc800078e00ff */
[----:B------:R-:W-:Y:S01]  /*1190*/  IMAD.X R23, RZ, RZ, RZ, P0 ;  /* 0x000000ffff177224 */ /* 0x000fe200000e06ff */
[----:B------:R-:W-:Y:S01]  /*11a0*/  IADD3 RZ, P0, R5, R20, RZ ;  /* 0x0000001405ff7210 */ /* 0x000fe20007f1e0ff */
[----:B------:R-:W-:-:S04]  /*11b0*/  IMAD.MOV.U32 R22, RZ, RZ, R21 ;  /* 0x000000ffff167224 */ /* 0x000fc800078e0015 */
[----:B------:R-:W-:-:S08]  /*11c0*/  IMAD.WIDE.U32.X R4, R27, R29, R22, P0 ;  /* 0x0000001d1b047225 */ /* 0x000fd000000e0416 */
.L_x_14:
[----:B------:R-:W0:Y:S01]  /*11d0*/  LDC.64 R32, c[0x0][0x640] ;  /* 0x00019000ff207b82 */ /* 0x000e220000000a00 */
[-CC-:B------:R-:W-:Y:S01]  /*11e0*/  SHF.R.U64 R36, R4, R6.reuse, R5.reuse ;  /* 0x0000000604247219 */ /* 0x180fe20000001205 */
[----:B------:R-:W-:Y:S01]  /*11f0*/  IMAD.MOV.U32 R37, RZ, RZ, 0x1 ;  /* 0x00000001ff257424 */ /* 0x000fe200078e00ff */
[----:B------:R-:W-:Y:S02]  /*1200*/  SHF.R.U32.HI R4, RZ, R6, R5 ;  /* 0x00000006ff047219 */ /* 0x000fe40000011605 */
[----:B------:R-:W-:-:S03]  /*1210*/  IADD3 R21, P0, RZ, -R36, RZ ;  /* 0x80000024ff157210 */ /* 0x000fc60007f1e0ff */
[----:B------:R-:W1:Y:S02]  /*1220*/  LDC R20, c[0x0][0x618] ;  /* 0x00018600ff147b82 */ /* 0x000e640000000800 */
[----:B------:R-:W-:-:S04]  /*1230*/  IMAD.X R5, RZ, RZ, ~R4, P0 ;  /* 0x000000ffff057224 */ /* 0x000fc800000e0e04 */
[-C--:B------:R-:W-:Y:S02]  /*1240*/  IMAD R6, R5, R30.reuse, RZ ;  /* 0x0000001e05067224 */ /* 0x080fe400078e02ff */
[----:B------:R-:W4:Y:S01]  /*1250*/  LDC R23, c[0x0][0x608] ;  /* 0x00018200ff177b82 */ /* 0x000f220000000800 */
[----:B------:R-:W-:-:S04]  /*1260*/  IMAD.WIDE.U32 R4, R21, R30, R2 ;  /* 0x0000001e15047225 */ /* 0x000fc800078e0002 */
[----:B------:R-:W-:-:S03]  /*1270*/  IMAD R21, R21, R31, R6 ;  /* 0x0000001f15157224 */ /* 0x000fc600078e0206 */
[----:B------:R-:W2:Y:S01]  /*1280*/  LDC R28, c[0x0][0x658] ;  /* 0x00019600ff1c7b82 */ /* 0x000ea20000000800 */
[----:B------:R-:W-:Y:S01]  /*1290*/  IMAD.IADD R5, R5, 0x1, R21 ;  /* 0x0000000105057824 */ /* 0x000fe200078e0215 */
[----:B0-----:R-:W-:Y:S01]  /*12a0*/  ISETP.NE.U32.AND P0, PT, R32, RZ, PT ;  /* 0x000000ff2000720c */ /* 0x001fe20003f05070 */
[----:B------:R-:W-:-:S03]  /*12b0*/  IMAD.MOV.U32 R21, RZ, RZ, -0x1 ;  /* 0xffffffffff157424 */ /* 0x000fc600078e00ff */
[----:B------:R-:W-:Y:S02]  /*12c0*/  ISETP.NE.AND.EX P0, PT, R33, RZ, PT, P0 ;  /* 0x000000ff2100720c */ /* 0x000fe40003f05300 */
[----:B------:R-:W0:Y:S01]  /*12d0*/  LDC R31, c[0x0][0x600] ;  /* 0x00018000ff1f7b82 */ /* 0x000e220000000800 */
[-CC-:B-1----:R-:W-:Y:S02]  /*12e0*/  SHF.R.U64 R29, R4, R20.reuse, R5.reuse ;  /* 0x00000014041d7219 */ /* 0x182fe40000001205 */
[----:B------:R-:W-:-:S05]  /*12f0*/  SHF.R.U32.HI R4, RZ, R20, R5 ;  /* 0x00000014ff047219 */ /* 0x000fca0000011605 */
[----:B------:R-:W1:Y:S01]  /*1300*/  LDC R30, c[0x0][0x648] ;  /* 0x00019200ff1e7b82 */ /* 0x000e620000000800 */
[-CC-:B----4-:R-:W-:Y:S02]  /*1310*/  SHF.R.U64 R39, R29, R23.reuse, R4.reuse ;  /* 0x000000171d277219 */ /* 0x190fe40000001204 */
[----:B------:R-:W-:-:S05]  /*1320*/  SHF.R.U32.HI R5, RZ, R23, R4 ;  /* 0x00000017ff057219 */ /* 0x000fca0000011604 */
[----:B------:R-:W4:Y:S01]  /*1330*/  LDC R35, c[0x0][0x638] ;  /* 0x00018e00ff237b82 */ /* 0x000f220000000800 */
[-C--:B--2---:R-:W-:Y:S02]  /*1340*/  SHF.L.U32 R4, R21, R28.reuse, RZ ;  /* 0x0000001c15047219 */ /* 0x084fe400000006ff */
[--C-:B------:R-:W-:Y:S02]  /*1350*/  SHF.R.U64 R38, R39, R28, R5.reuse ;  /* 0x0000001c27267219 */ /* 0x100fe40000001205 */
[----:B------:R-:W-:Y:S02]  /*1360*/  LOP3.LUT R6, RZ, R4, RZ, 0x33, !PT ;  /* 0x00000004ff067212 */ /* 0x000fe400078e33ff */
[----:B------:R-:W-:Y:S01]  /*1370*/  SHF.R.U32.HI R5, RZ, R28, R5 ;  /* 0x0000001cff057219 */ /* 0x000fe20000011605 */
[----:B------:R-:W2:Y:S01]  /*1380*/  LDC R34, c[0x0][0x610] ;  /* 0x00018400ff227b82 */ /* 0x000ea20000000800 */
[----:B------:R-:W-:Y:S01]  /*1390*/  IMAD.MOV.U32 R4, RZ, RZ, R38 ;  /* 0x000000ffff047224 */ /* 0x000fe200078e0026 */
[----:B------:R-:W-:Y:S06]  /*13a0*/  @!P0 BRA `(.L_x_15) ;  /* 0x0000000000288947 */ /* 0x000fec0003800000 */
[----:B------:R-:W3:Y:S02]  /*13b0*/  LDC R23, c[0x0][0x64c] ;  /* 0x00019300ff177b82 */ /* 0x000ee40000000800 */
[----:B---3--:R-:W-:-:S05]  /*13c0*/  IADD3 R23, P0, R38, R23, RZ ;  /* 0x0000001726177210 */ /* 0x008fca0007f1e0ff */
        /* <DEDUP_REMOVED lines=8> */
.L_x_15:
[----:B-1----:R-:W-:Y:S01]  /*1450*/  SHF.R.U64 R17, R4, R30, R5 ;  /* 0x0000001e04117219 */ /* 0x002fe20000001205 */
[----:B------:R-:W-:Y:S01]  /*1460*/  @P2 IMAD R24, R25, R26, R16 ;  /* 0x0000001a19182224 */ /* 0x000fe200078e0210 */
[----:B------:R-:W-:Y:S02]  /*1470*/  SHF.L.U32 R4, R37, R28, RZ ;  /* 0x0000001c25047219 */ /* 0x000fe400000006ff */
[----:B------:R-:W-:Y:S01]  /*1480*/  LOP3.LUT R5, R39, R6, RZ, 0xc0, !PT ;  /* 0x0000000627057212 */ /* 0x000fe200078ec0ff */
[----:B0-----:R-:W-:Y:S02]  /*1490*/  VIADD R6, R31, 0xffffffff ;  /* 0xffffffff1f067836 */ /* 0x001fe40000000000 */
[----:B------:R-:W-:Y:S02]  /*14a0*/  IMAD.MOV R20, RZ, RZ, -R17 ;  /* 0x000000ffff147224 */ /* 0x000fe400078e0a11 */
[----:B------:R-:W-:Y:S01]  /*14b0*/  IMAD R5, R4, R17, R5 ;  /* 0x0000001104057224 */ /* 0x000fe200078e0205 */
[----:B------:R-:W-:Y:S01]  /*14c0*/  LOP3.LUT R17, R29, R6, RZ, 0xc0, !PT ;  /* 0x000000061d117212 */ /* 0x000fe200078ec0ff */
[----:B----4-:R-:W-:-:S02]  /*14d0*/  IMAD R4, R20, R35, R38 ;  /* 0x0000002314047224 */ /* 0x010fc400078e0226 */
[----:B--2---:R-:W-:Y:S02]  /*14e0*/  IMAD R6, R5, R34, R24 ;  /* 0x0000002205067224 */ /* 0x004fe400078e0218 */
[----:B------:R-:W-:Y:S02]  /*14f0*/  IMAD R17, R4, R31, R17 ;  /* 0x0000001f04117224 */ /* 0x000fe400078e0211 */
[----:B------:R-:W-:Y:S02]  /*1500*/  IMAD.MOV.U32 R20, RZ, RZ, 0x1 ;  /* 0x00000001ff147424 */ /* 0x000fe400078e00ff */
[----:B------:R-:W-:Y:S01]  /*1510*/  IMAD.MOV.U32 R4, RZ, RZ, R36 ;  /* 0x000000ffff047224 */ /* 0x000fe200078e0024 */
[----:B------:R-:W-:Y:S02]  /*1520*/  SEL R5, R17, R6, !P2 ;  /* 0x0000000611057207 */ /* 0x000fe40005000000 */
[----:B------:R-:W-:-:S07]  /*1530*/  SEL R6, R6, R17, !P2 ;  /* 0x0000001106067207 */ /* 0x000fce0005000000 */
.L_x_13:
[----:B------:R-:W-:Y:S05]  /*1540*/  @!P3 BRA `(.L_x_16) ;  /* 0x00000000000cb947 */ /* 0x000fea0003800000 */
[----:B------:R-:W-:Y:S01]  /*1550*/  UCGABAR_WAIT ;  /* 0x0000000000007dc7 */ /* 0x000fe20008000000 */
[----:B------:R-:W-:Y:S01]  /*1560*/  CCTL.IVALL ;  /* 0x00000000ff00798f */ /* 0x000fe20002000000 */
[----:B------:R-:W-:Y:S05]  /*1570*/  BRA `(.L_x_17) ;  /* 0x0000000000047947 */ /* 0x000fea0003800000 */
.L_x_16:
[----:B------:R-:W-:Y:S06]  /*1580*/  BAR.SYNC.DEFER_BLOCKING 0x0 ;  /* 0x0000000000007b1d */ /* 0x000fec0000010000 */
.L_x_17:
[----:B------:R-:W-:Y:S05]  /*1590*/  @!P4 BRA `(.L_x_18) ;  /* 0x0000006c0068c947 */ /* 0x000fea0003800000 */
[----:B------:R-:W-:-:S13]  /*15a0*/  ISETP.GT.U32.AND P0, PT, R40, 0x1, PT ;  /* 0x000000012800780c */ /* 0x000fda0003f04070 */
[----:B------:R-:W-:Y:S05]  /*15b0*/  @P0 EXIT ;  /* 0x000000000000094d */ /* 0x000fea0003800000 */
.L_x_19:
[----:B------:R-:W-:-:S08]  /*15c0*/  NOP ;  /* 0x0000000000007918 */ /* 0x000fd00000000000 */
[----:B------:R-:W0:Y:S02]  /*15d0*/  USETMAXREG.TRY_ALLOC.CTAPOOL UP0, 0xe8 ;  /* 0x000000e8000079c8 */ /* 0x000e240008000600 */
[----:B0-----:R-:W-:-:S13]  /*15e0*/  PLOP3.LUT P0, PT, PT, PT, UP0, 0x80, 0x0 ;  /* 0x000000000000781c */ /* 0x001fda0003f0f008 */
[----:B------:R-:W-:Y:S05]  /*15f0*/  @!P0 BRA `(.L_x_19) ;  /* 0xfffffffc00f08947 */ /* 0x000fea000383ffff */
[----:B------:R-:W-:-:S13]  /*1600*/  LOP3.LUT P0, RZ, R20, 0xff, RZ, 0xc0, !PT ;  /* 0x000000ff14ff7812 */ /* 0x000fda000780c0ff */
[----:B------:R-:W-:Y:S05]  /*1610*/  @!P0 EXIT ;  /* 0x000000000000894d */ /* 0x000fea0003800000 */
[----:B------:R-:W0:Y:S01]  /*1620*/  S2UR UR6, SR_CgaCtaId ;  /* 0x00000000000679c3 */ /* 0x000e220000008800 */
[CC--:B------:R-:W-:Y:S01]  /*1630*/  LEA.HI R11, R19.reuse, R10.reuse, RZ, 0x2 ;  /* 0x0000000a130b7211 */ /* 0x0c0fe200078f10ff */
[----:B------:R-:W-:Y:S01]  /*1640*/  UIADD3 UR7, UR15, -0x1, URZ ;  /* 0xffffffff0f077890 */ /* 0x000fe2000fffe03f */
[----:B------:R-:W-:Y:S01]  /*1650*/  LEA.HI R19, R19, R10, RZ, 0x5 ;  /* 0x0000000a13137211 */ /* 0x000fe200078f28ff */
[----:B------:R-:W-:Y:S01]  /*1660*/  UMOV UR12, 0x400 ;  /* 0x00000400000c7882 */ /* 0x000fe20000000000 */
[--C-:B------:R-:W-:Y:S01]  /*1670*/  SHF.R.S32.HI R18, RZ, 0x2, R11.reuse ;  /* 0x00000002ff127819 */ /* 0x100fe2000001140b */
[----:B------:R-:W-:Y:S01]  /*1680*/  UISETP.LT.AND UP0, UPT, UR13, 0x1, UPT ;  /* 0x000000010d00788c */ /* 0x000fe2000bf01270 */
[----:B------:R-:W-:Y:S01]  /*1690*/  SHF.R.S32.HI R17, RZ, 0x1f, R11 ;  /* 0x0000001fff117819 */ /* 0x000fe2000001140b */
[----:B------:R-:W-:Y:S01]  /*16a0*/  USHF.L.U32 UR20, UR13, 0x1, URZ ;  /* 0x000000010d147899 */ /* 0x000fe2000800063f */
[----:B------:R-:W-:Y:S01]  /*16b0*/  LOP3.LUT R11, R11, 0xfffffffc, RZ, 0xc0, !PT ;  /* 0xfffffffc0b0b7812 */ /* 0x000fe200078ec0ff */
[----:B------:R-:W-:Y:S01]  /*16c0*/  USEL UR14, UR13, 0x1, UP0 ;  /* 0x000000010d0e7887 */ /* 0x000fe20008000000 */
[----:B------:R-:W-:Y:S01]  /*16d0*/  LEA.HI R17, R17, R18, RZ, 0x3 ;  /* 0x0000001211117211 */ /* 0x000fe200078f18ff */
[----:B------:R-:W-:Y:S01]  /*16e0*/  UISETP.NE.AND UP0, UPT, UR7, URZ, UPT ;  /* 0x0000003f0700728c */ /* 0x000fe2000bf05270 */
[----:B------:R-:W-:Y:S01]  /*16f0*/  LOP3.LUT R148, R7, 0x1, RZ, 0xfc, !PT ;  /* 0x0000000107947812 */ /* 0x000fe200078efcff */
[----:B------:R-:W-:Y:S01]  /*1700*/  IMAD.IADD R16, R10, 0x1, -R11 ;  /* 0x000000010a107824 */ /* 0x000fe200078e0a0b */
[----:B------:R-:W-:Y:S01]  /*1710*/  LOP3.LUT R17, R17, 0xfffffff8, RZ, 0xc0, !PT ;  /* 0xfffffff811117812 */ /* 0x000fe200078ec0ff */
[----:B------:R-:W-:-:S04]  /*1720*/  UIADD3 UR14, -UR14, UR13, URZ ;  /* 0x0000000d0e0e7290 */ /* 0x000fc8000fffe13f */
[----:B------:R-:W-:Y:S01]  /*1730*/  IMAD.IADD R18, R18, 0x1, -R17 ;  /* 0x0000000112127824 */ /* 0x000fe200078e0a11 */
[----:B------:R-:W-:Y:S01]  /*1740*/  SHF.R.S32.HI R17, RZ, 0x5, R19 ;  /* 0x00000005ff117819 */ /* 0x000fe20000011413 */
[----:B0-----:R-:W-:-:S03]  /*1750*/  ULEA UR12, UR6, UR12, 0x18 ;  /* 0x0000000c060c7291 */ /* 0x001fc6000f8ec03f */
[--C-:B------:R-:W-:Y:S01]  /*1760*/  SHF.R.S32.HI R19, RZ, 0x1f, R18.reuse ;  /* 0x0000001fff137819 */ /* 0x100fe20000011412 */
[----:B------:R-:W-:Y:S01]  /*1770*/  USHF.L.U32 UR6, UR7, 0x3, URZ ;  /* 0x0000000307067899 */ /* 0x000fe2000800063f */
[C-C-:B------:R-:W-:Y:S01]  /*1780*/  IMAD R20, R17.reuse, -0x10, -R18.reuse ;  /* 0xfffffff011147824 */ /* 0x140fe200078e0a12 */
[----:B------:R-:W-:Y:S02]  /*1790*/  USEL UR7, URZ, 0x1, UP0 ;  /* 0x000000013f077887 */ /* 0x000fe40008000000 */
[----:B------:R-:W-:Y:S01]  /*17a0*/  ULOP3.LUT UR6, UR6, 0x8, URZ, 0xc0, !UPT ;  /* 0x0000000806067892 */ /* 0x000fe2000f8ec03f */
[----:B------:R-:W-:Y:S01]  /*17b0*/  IMAD.WIDE R10, R17, 0x10, R18 ;  /* 0x00000010110a7825 */ /* 0x000fe200078e0212 */
[----:B------:R-:W-:Y:S02]  /*17c0*/  UIADD3 UR21, UR12, 0x130, URZ ;  /* 0x000001300c157890 */ /* 0x000fe4000fffe03f */
[----:B------:R-:W-:Y:S01]  /*17d0*/  ULOP3.LUT UR22, UR6, 0x8, URZ, 0x3c, !UPT ;  /* 0x0000000806167892 */ /* 0x000fe2000f8e3c3f */
[----:B------:R-:W-:Y:S01]  /*17e0*/  IMAD.U32 R150, RZ, RZ, UR7 ;  /* 0x00000007ff967e24 */ /* 0x000fe2000f8e00ff */
[----:B------:R-:W-:-:S02]  /*17f0*/  ULOP3.LUT UR16, UR6, 0x18, URZ, 0x3c, !UPT ;  /* 0x0000001806107892 */ /* 0x000fc4000f8e3c3f */
[----:B------:R-:W-:Y:S01]  /*1800*/  ULEA UR15, UR15, UR21, 0x3 ;  /* 0x000000150f0f7291 */ /* 0x000fe2000f8e183f */
[----:B------:R-:W-:Y:S02]  /*1810*/  ULDC UR6, c[0x0][0x284] ;  /* 0x0000a10000067ab9 */ /* 0x000fe40000000800 */
[----:B------:R-:W-:-:S09]  /*1820*/  VIADD R17, R20, UR6 ;  /* 0x0000000614117c36 */ /* 0x000fd20008000000 */
.L_x_174:
[----:B------:R-:W-:Y:S01]  /*1830*/  SHF.L.U32 R18, R150, 0x1f, RZ ;  /* 0x0000001f96127819 */ /* 0x000fe200000006ff */
[----:B------:R-:W0:Y:S01]  /*1840*/  LDC R19, c[0x0][0x28c] ;  /* 0x0000a300ff137b82 */ /* 0x000e220000000800 */
[----:B------:R-:W-:Y:S01]  /*1850*/  UMOV UR6, URZ ;  /* 0x0000003f00067c82 */ /* 0x000fe20008000000 */
[----:B------:R-:W-:Y:S01]  /*1860*/  UMOV UR17, UR4 ;  /* 0x0000000400117c82 */ /* 0x000fe20008000000 */
[----:B-1----:R-:W1:Y:S01]  /*1870*/  SYNCS.PHASECHK.TRANS64.TRYWAIT P0, [UR15+-0x8], R18 ;  /* 0xfffff812ff0075a7 */ /* 0x002e62000800014f */
[----:B0-----:R-:W-:Y:S01]  /*1880*/  ISETP.GE.AND P1, PT, R19, 0x1, PT ;  /* 0x000000011300780c */ /* 0x001fe20003f26270 */
[----:B-1-34-:R-:W-:-:S12]  /*1890*/  @!P0 BRA `(.L_x_20) ;  /* 0x0000008000f08947 */ /* 0x01afd80003800000 */
.L_x_210:
[----:B------:R-:W-:Y:S01]  /*18a0*/  UMOV UR7, URZ ;  /* 0x0000003f00077c82 */ /* 0x000fe20008000000 */
[----:B------:R-:W-:Y:S01]  /*18b0*/  UMOV UR8, URZ ;  /* 0x0000003f00087c82 */ /* 0x000fe20008000000 */
[----:B------:R-:W-:Y:S02]  /*18c0*/  CS2R R88, SRZ ;  /* 0x0000000000587805 */ /* 0x000fe4000001ff00 */
[----:B------:R-:W-:Y:S02]  /*18d0*/  CS2R R22, SRZ ;  /* 0x0000000000167805 */ /* 0x000fe4000001ff00 */
[----:B------:R-:W-:Y:S02]  /*18e0*/  CS2R R90, SRZ ;  /* 0x00000000005a7805 */ /* 0x000fe4000001ff00 */
[----:B------:R-:W-:Y:S02]  /*18f0*/  CS2R R92, SRZ ;  /* 0x00000000005c7805 */ /* 0x000fe4000001ff00 */
[----:B------:R-:W-:-:S02]  /*1900*/  CS2R R94, SRZ ;  /* 0x00000000005e7805 */ /* 0x000fc4000001ff00 */
[----:B------:R-:W-:Y:S02]  /*1910*/  CS2R R96, SRZ ;  /* 0x0000000000607805 */ /* 0x000fe4000001ff00 */
        /* <DEDUP_REMOVED lines=24> */
[----:B------:R-:W-:Y:S01]  /*1aa0*/  CS2R R146, SRZ ;  /* 0x0000000000927805 */ /* 0x000fe2000001ff00 */
[----:B------:R-:W-:Y:S01]  /*1ab0*/  IMAD.MOV.U32 R149, RZ, RZ, RZ ;  /* 0x000000ffff957224 */ /* 0x000fe200078e00ff */
[----:B------:R-:W-:Y:S01]  /*1ac0*/  CS2R R24, SRZ ;  /* 0x0000000000187805 */ /* 0x000fe2000001ff00 */
[----:B------:R-:W-:Y:S01]  /*1ad0*/  IMAD.MOV.U32 R151, RZ, RZ, RZ ;  /* 0x000000ffff977224 */ /* 0x000fe200078e00ff */
[----:B------:R-:W-:Y:S01]  /*1ae0*/  CS2R R26, SRZ ;  /* 0x00000000001a7805 */ /* 0x000fe2000001ff00 */
[----:B------:R-:W-:Y:S01]  /*1af0*/  IMAD.U32 R152, RZ, RZ, UR5 ;  /* 0x00000005ff987e24 */ /* 0x000fe2000f8e00ff */
        /* <DEDUP_REMOVED lines=29> */
[----:B------:R-:W-:Y:S01]  /*1cd0*/  CS2R R86, SRZ ;  /* 0x0000000000567805 */ /* 0x000fe2000001ff00 */
[----:B------:R-:W-:Y:S06]  /*1ce0*/  @!P1 BRA `(.L_x_21) ;  /* 0x00000008003c9947 */ /* 0x000fec0003800000 */
[----:B------:R-:W-:-:S13]  /*1cf0*/  ISETP.NE.AND P1, PT, R148, 0x3, PT ;  /* 0x000000039400780c */ /* 0x000fda0003f25270 */
[----:B------:R-:W-:Y:S05]  /*1d00*/  @!P1 BRA `(.L_x_22) ;  /* 0x0000000000049947 */ /* 0x000fea0003800000 */
[----:B------:R-:W-:Y:S01]  /*1d10*/  BPT.TRAP 0x1 ;  /* 0x000000040000795c */ /* 0x000fe20000300000 */
.L_x_22:
[----:B------:R-:W-:Y:S01]  /*1d20*/  ULEA UR6, UR4, UR12, 0x3 ;  /* 0x0000000c04067291 */ /* 0x000fe2000f8e183f */
[----:B0-----:R-:W-:-:S05]  /*1d30*/  IMAD.U32 R18, RZ, RZ, UR5 ;  /* 0x00000005ff127e24 */ /* 0x001fca000f8e00ff */
[----:B------:R-:W-:-:S04]  /*1d40*/  SHF.L.U32 R18, R18, 0x1f, RZ ;  /* 0x0000001f12127819 */ /* 0x000fc800000006ff */
[----:B------:R0:W1:Y:S01]  /*1d50*/  SYNCS.PHASECHK.TRANS64.TRYWAIT P0, [UR6], R18 ;  /* 0x00000012ff0075a7 */ /* 0x0000620008000146 */
[----:B------:R-:W-:Y:S05]  /*1d60*/  @!P1 BRA `(.L_x_23) ;  /* 0x0000000000049947 */ /* 0x000fea0003800000 */
[----:B------:R-:W-:Y:S01]  /*1d70*/  BPT.TRAP 0x1 ;  /* 0x000000040000795c */ /* 0x000fe20000300000 */
.L_x_23:
[----:B-1----:R-:W-:Y:S05]  /*1d80*/  @P0 BRA `(.L_x_24) ;  /* 0x0000000000080947 */ /* 0x002fea0003800000 */
[----:B------:R-:W1:Y:S02]  /*1d90*/  SYNCS.PHASECHK.TRANS64.TRYWAIT P0, [UR6], R18 ;  /* 0x00000012ff0075a7 */ /* 0x000e640008000146 */
[----:B-1----:R-:W-:Y:S05]  /*1da0*/  @!P0 BRA `(.L_x_25) ;  /* 0x0000007c00c48947 */ /* 0x002fea0003800000 */
.L_x_24:
[----:B------:R-:W-:Y:S01]  /*1db0*/  UIADD3 UR6, UR12, 0x200, URZ ;  /* 0x000002000c067890 */ /* 0x000fe2000fffe03f */
[----:B------:R-:W-:Y:S01]  /*1dc0*/  WARPGROUP.ARRIVE ;  /* 0x00000000000079c5 */ /* 0x000fe20000000000 */
[----:B------:R-:W-:Y:S01]  /*1dd0*/  UIADD3 UR7, UR12, 0x12200, URZ ;  /* 0x000122000c077890 */ /* 0x000fe2000fffe03f */
[----:B------:R-:W-:Y:S01]  /*1de0*/  CS2R R88, SRZ ;  /* 0x0000000000587805 */ /* 0x000fe2000001ff00 */
[----:B------:R-:W-:Y:S01]  /*1df0*/  USHF.R.U32.HI UR6, URZ, 0x4, UR6 ;  /* 0x000000043f067899 */ /* 0x000fe20008011606 */
[----:B------:R-:W-:Y:S01]  /*1e00*/  CS2R R22, SRZ ;  /* 0x0000000000167805 */ /* 0x000fe2000001ff00 */
[----:B------:R-:W-:Y:S01]  /*1e10*/  USHF.R.U32.HI UR7, URZ, 0x4, UR7 ;  /* 0x000000043f077899 */ /* 0x000fe20008011607 */
[----:B------:R-:W-:Y:S01]  /*1e20*/  CS2R R90, SRZ ;  /* 0x00000000005a7805 */ /* 0x000fe2000001ff00 */
[----:B------:R-:W-:Y:S01]  /*1e30*/  ULOP3.LUT UR6, UR6, 0x3fff, URZ, 0xc0, !UPT ;  /* 0x00003fff06067892 */ /* 0x000fe2000f8ec03f */
[----:B------:R-:W-:Y:S01]  /*1e40*/  CS2R R92, SRZ ;  /* 0x00000000005c7805 */ /* 0x000fe2000001ff00 */
[----:B------:R-:W-:Y:S01]  /*1e50*/  ULOP3.LUT UR7, UR7, 0x3fff, URZ, 0xc0, !UPT ;  /* 0x00003fff07077892 */ /* 0x000fe2000f8ec03f */
[----:B------:R-:W-:Y:S01]  /*1e60*/  CS2R R94, SRZ ;  /* 0x00000000005e7805 */ /* 0x000fe2000001ff00 */
[----:B------:R-:W-:Y:S01]  /*1e70*/  ULOP3.LUT UR6, UR6, 0x10000, URZ, 0xfc, !UPT ;  /* 0x0001000006067892 */ /* 0x000fe2000f8efc3f */
[----:B------:R-:W-:Y:S01]  /*1e80*/  CS2R R96, SRZ ;  /* 0x0000000000607805 */ /* 0x000fe2000001ff00 */
[----:B------:R-:W-:Y:S01]  /*1e90*/  ULOP3.LUT UR7, UR7, 0x10000, URZ, 0xfc, !UPT ;  /* 0x0001000007077892 */ /* 0x000fe2000f8efc3f */
[----:B------:R-:W-:Y:S01]  /*1ea0*/  CS2R R98, SRZ ;  /* 0x0000000000627805 */ /* 0x000fe2000001ff00 */
[----:B------:R-:W-:Y:S01]  /*1eb0*/  ULEA UR8, UR4, UR6, 0x8 ;  /* 0x0000000604087291 */ /* 0x000fe2000f8e403f */
[----:B------:R-:W-:Y:S01]  /*1ec0*/  CS2R R102, SRZ ;  /* 0x0000000000667805 */ /* 0x000fe2000001ff00 */
[----:B------:R-:W-:Y:S01]  /*1ed0*/  ULEA UR10, UR4, UR7, 0x9 ;  /* 0x00000007040a7291 */ /* 0x000fe2000f8e483f */
[----:B------:R-:W-:Y:S01]  /*1ee0*/  CS2R R100, SRZ ;  /* 0x0000000000647805 */ /* 0x000fe2000001ff00 */
[----:B------:R-:W-:Y:S01]  /*1ef0*/  UMOV UR9, 0x80000020 ;  /* 0x8000002000097882 */ /* 0x000fe20000000000 */
[----:B------:R-:W-:Y:S01]  /*1f00*/  UMOV UR11, 0x80000020 ;  /* 0x80000020000b7882 */ /* 0x000fe20000000000 */
[----:B------:R-:W-:Y:S01]  /*1f10*/  ULDC UR7, c[0x0][0x50c] ;  /* 0x0001430000077ab9 */ /* 0x000fe20000000800 */
[----:B------:R-:W-:Y:S01]  /*1f20*/  UMOV UR6, 0x2 ;  /* 0x0000000200067882 */ /* 0x000fe20000000000 */
[----:B------:R-:W-:Y:S01]  /*1f30*/  UISETP.NE.AND UP0, UPT, UR7, 0x2, UPT ;  /* 0x000000020700788c */ /* 0x000fe2000bf05270 */
[----:B------:R-:W-:-:S02]  /*1f40*/  CS2R R104, SRZ ;  /* 0x0000000000687805 */ /* 0x000fc4000001ff00 */
[----:B------:R-:W-:Y:S01]  /*1f50*/  CS2R R106, SRZ ;  /* 0x00000000006a7805 */ /* 0x000fe2000001ff00 */
[----:B------:R-:W-:Y:S01]  /*1f60*/  QGMMA.64x128x32.F32.E5M2.E5M2 R24, gdesc[UR8], RZ, !UPT ;  /* 0x01e00000081879f3 */ /* 0x000fe2000c7038ff */
[----:B------:R-:W-:Y:S01]  /*1f70*/  USEL UR7, URZ, 0x1, UP0 ;  /* 0x000000013f077887 */ /* 0x000fe20008000000 */
[----:B------:R-:W-:Y:S01]  /*1f80*/  CS2R R108, SRZ ;  /* 0x00000000006c7805 */ /* 0x000fe2000001ff00 */
[----:B------:R-:W-:Y:S01]  /*1f90*/  UIADD3 UR8, UR8, 0x2, URZ ;  /* 0x0000000208087890 */ /* 0x000fe2000fffe03f */
[----:B------:R-:W-:Y:S01]  /*1fa0*/  CS2R R110, SRZ ;  /* 0x00000000006e7805 */ /* 0x000fe2000001ff00 */
[----:B------:R-:W-:Y:S01]  /*1fb0*/  UIADD3 UR10, UR10, 0x2, URZ ;  /* 0x000000020a0a7890 */ /* 0x000fe2000fffe03f */
[----:B------:R-:W-:Y:S02]  /*1fc0*/  CS2R R112, SRZ ;  /* 0x0000000000707805 */ /* 0x000fe4000001ff00 */
[----:B------:R-:W-:Y:S01]  /*1fd0*/  ISETP.NE.AND P0, PT, RZ, UR7, PT ;  /* 0x00000007ff007c0c */ /* 0x000fe2000bf05270 */
[----:B------:R-:W-:Y:S01]  /*1fe0*/  UMOV UR9, 0x80000020 ;  /* 0x8000002000097882 */ /* 0x000fe20000000000 */
[----:B------:R-:W-:Y:S01]  /*1ff0*/  UMOV UR11, 0x80000020 ;  /* 0x80000020000b7882 */ /* 0x000fe20000000000 */
        /* <DEDUP_REMOVED lines=17> */
[----:B------:R-:W-:Y:S02]  /*2110*/  IMAD.MOV.U32 R149, RZ, RZ, RZ ;  /* 0x000000ffff957224 */ /* 0x000fe400078e00ff */
[----:B------:R-:W-:Y:S01]  /*2120*/  IMAD.MOV.U32 R151, RZ, RZ, RZ ;  /* 0x000000ffff977224 */ /* 0x000fe200078e00ff */
[----:B------:R-:W-:Y:S01]  /*2130*/  QGMMA.64x128x32.F32.E5M2.E5M2 R24, gdesc[UR8], R24, gsb0 ;  /* 0x01e00000081879f3 */ /* 0x000fe20008003818 */
[----:B------:R-:W-:Y:S05]  /*2140*/  @!P0 BRA `(.L_x_26) ;  /* 0x0000000400088947 */ /* 0x000fea0003800000 */
[----:B------:R-:W-:Y:S02]  /*2150*/  WARPGROUP.DEPBAR.LE gsb0, 0x0 ;  /* 0x00008000000079c5 */ /* 0x000fe40000010000 */
[----:B------:R-:W-:-:S01]  /*2160*/  FADD R151, RZ, R24 ;  /* 0x00000018ff977221 */ /* 0x000fc20000000000 */
[----:B------:R-:W-:Y:S01]  /*2170*/  FADD R146, RZ, R25 ;  /* 0x00000019ff927221 */ /* 0x000fe20000000000 */
        /* <DEDUP_REMOVED lines=62> */
[----:B------:R-:W-:-:S06]  /*2560*/  UMOV UR6, URZ ;  /* 0x0000003f00067c82 */ /* 0x000fcc0008000000 */
.L_x_26:
[----:B------:R-:W-:-:S04]  /*2570*/  UIADD3 UR17, UR4, 0x1, URZ ;  /* 0x0000000104117890 */ /* 0x000fc8000fffe03f */
[----:B------:R-:W-:-:S04]  /*2580*/  UISETP.NE.AND UP0, UPT, UR17, 0x12, UPT ;  /* 0x000000121100788c */ /* 0x000fc8000bf05270 */
[----:B------:R-:W-:Y:S02]  /*2590*/  USEL UR8, URZ, 0x1, UP0 ;  /* 0x000000013f087887 */ /* 0x000fe40008000000 */
[----:B------:R-:W-:Y:S02]  /*25a0*/  USEL UR17, UR17, URZ, UP0 ;  /* 0x0000003f11117287 */ /* 0x000fe40008000000 */
[----:B------:R-:W-:-:S06]  /*25b0*/  ULOP3.LUT UR8, UR5, UR8, URZ, 0x3c, !UPT ;  /* 0x0000000805087292 */ /* 0x000fcc000f8e3c3f */
[----:B------:R-:W-:Y:S01]  /*25c0*/  IMAD.U32 R152, RZ, RZ, UR8 ;  /* 0x00000008ff987e24 */ /* 0x000fe2000f8e00ff */
[----:B------:R-:W-:-:S06]  /*25d0*/  UMOV UR8, 0x1 ;  /* 0x0000000100087882 */ /* 0x000fcc0000000000 */
.L_x_21:
[----:B------:R-:W-:-:S06]  /*25e0*/  UISETP.GE.AND UP0, UPT, UR14, 0x1, UPT ;  /* 0x000000010e00788c */ /* 0x000fcc000bf06270 */
[----:B------:R-:W-:-:S13]  /*25f0*/  PLOP3.LUT P0, PT, PT, PT, UP0, 0x80, 0x0 ;  /* 0x000000000000781c */ /* 0x000fda0003f0f008 */
[----:B------:R-:W-:Y:S05]  /*2600*/  @!P0 BRA `(.L_x_27) ;  /* 0x0000000800088947 */ /* 0x000fea0003800000 */
[----:B01----:R-:W-:Y:S01]  /*2610*/  IMAD.U32 R18, RZ, RZ, UR14 ;  /* 0x0000000eff127e24 */ /* 0x003fe2000f8e00ff */
[----:B------:R-:W-:Y:S01]  /*2620*/  ULDC UR23, c[0x0][0x50c] ;  /* 0x0001430000177ab9 */ /* 0x000fe20000000800 */
[----:B------:R-:W-:-:S07]  /*2630*/  IMAD.U32 R19, RZ, RZ, UR4 ;  /* 0x00000004ff137e24 */ /* 0x000fce000f8e00ff */
.L_x_35:
[----:B------:R-:W-:-:S13]  /*2640*/  ISETP.NE.AND P1, PT, R148, 0x3, PT ;  /* 0x000000039400780c */ /* 0x000fda0003f25270 */
[----:B------:R-:W-:Y:S05]  /*2650*/  @!P1 BRA `(.L_x_28) ;  /* 0x0000000000049947 */ /* 0x000fea0003800000 */
[----:B------:R-:W-:Y:S01]  /*2660*/  BPT.TRAP 0x1 ;  /* 0x000000040000795c */ /* 0x000fe20000300000 */
.L_x_28:
[----:B------:R-:W-:Y:S01]  /*2670*/  ULEA UR9, UR17, UR12, 0x3 ;  /* 0x0000000c11097291 */ /* 0x000fe2000f8e183f */
[----:B------:R-:W-:-:S08]  /*2680*/  SHF.L.U32 R20, R152, 0x1f, RZ ;  /* 0x0000001f98147819 */ /* 0x000fd000000006ff */
[----:B------:R0:W1:Y:S01]  /*2690*/  SYNCS.PHASECHK.TRANS64.TRYWAIT P0, [UR9], R20 ;  /* 0x00000014ff0075a7 */ /* 0x0000620008000149 */
[----:B------:R-:W-:Y:S05]  /*26a0*/  @!P1 BRA `(.L_x_29) ;  /* 0x0000000000049947 */ /* 0x000fea0003800000 */
[----:B------:R-:W-:Y:S01]  /*26b0*/  BPT.TRAP 0x1 ;  /* 0x000000040000795c */ /* 0x000fe20000300000 */
.L_x_29:
[----:B-1----:R-:W-:Y:S05]  /*26c0*/  @P0 BRA `(.L_x_30) ;  /* 0x0000000000080947 */ /* 0x002fea0003800000 */
[----:B------:R-:W1:Y:S02]  /*26d0*/  SYNCS.PHASECHK.TRANS64.TRYWAIT P0, [UR9], R20 ;  /* 0x00000014ff0075a7 */ /* 0x000e640008000149 */
[----:B-1----:R-:W-:Y:S05]  /*26e0*/  @!P0 BRA `(.L_x_31) ;  /* 0x00000074008c8947 */ /* 0x002fea0003800000 */
.L_x_30:
[----:B------:R-:W-:Y:S01]  /*26f0*/  UIADD3 UR9, UR12, 0x200, URZ ;  /* 0x000002000c097890 */ /* 0x000fe2000fffe03f */
[----:B------:R-:W-:Y:S01]  /*2700*/  WARPGROUP.ARRIVE ;  /* 0x00000000000079c5 */ /* 0x000fe20000000000 */
[----:B------:R-:W-:Y:S02]  /*2710*/  UIADD3 UR10, UR12, 0x12200, URZ ;  /* 0x000122000c0a7890 */ /* 0x000fe4000fffe03f */
[----:B------:R-:W-:Y:S02]  /*2720*/  UISETP.NE.AND UP0, UPT, UR7, URZ, UPT ;  /* 0x0000003f0700728c */ /* 0x000fe4000bf05270 */
[----:B------:R-:W-:Y:S02]  /*2730*/  USHF.R.U32.HI UR9, URZ, 0x4, UR9 ;  /* 0x000000043f097899 */ /* 0x000fe40008011609 */
[----:B------:R-:W-:Y:S02]  /*2740*/  USHF.R.U32.HI UR10, URZ, 0x4, UR10 ;  /* 0x000000043f0a7899 */ /* 0x000fe4000801160a */
[----:B------:R-:W-:-:S02]  /*2750*/  USEL UR8, UR8, URZ, !UP0 ;  /* 0x0000003f08087287 */ /* 0x000fc4000c000000 */
[----:B------:R-:W-:Y:S02]  /*2760*/  ULOP3.LUT UR9, UR9, 0x3fff, URZ, 0xc0, !UPT ;  /* 0x00003fff09097892 */ /* 0x000fe4000f8ec03f */
[----:B------:R-:W-:Y:S02]  /*2770*/  ULOP3.LUT UR10, UR10, 0x3fff, URZ, 0xc0, !UPT ;  /* 0x00003fff0a0a7892 */ /* 0x000fe4000f8ec03f */
[----:B------:R-:W-:Y:S02]  /*2780*/  UISETP.NE.U32.AND UP0, UPT, UR8, URZ, UPT ;  /* 0x0000003f0800728c */ /* 0x000fe4000bf05070 */
[----:B------:R-:W-:Y:S02]  /*2790*/  ULOP3.LUT UR8, UR9, 0x10000, URZ, 0xfc, !UPT ;  /* 0x0001000009087892 */ /* 0x000fe4000f8efc3f */
[----:B------:R-:W-:Y:S02]  /*27a0*/  ULOP3.LUT UR10, UR10, 0x10000, URZ, 0xfc, !UPT ;  /* 0x000100000a0a7892 */ /* 0x000fe4000f8efc3f */
[----:B------:R-:W-:-:S02]  /*27b0*/  ULEA UR8, UR17, UR8, 0x8 ;  /* 0x0000000811087291 */ /* 0x000fc4000f8e403f */
[----:B------:R-:W-:Y:S01]  /*27c0*/  ULEA UR10, UR17, UR10, 0x9 ;  /* 0x0000000a110a7291 */ /* 0x000fe2000f8e483f */
[----:B------:R-:W-:Y:S01]  /*27d0*/  UMOV UR9, 0x80000020 ;  /* 0x8000002000097882 */ /* 0x000fe20000000000 */
[----:B------:R-:W-:Y:S01]  /*27e0*/  UMOV UR11, 0x80000020 ;  /* 0x80000020000b7882 */ /* 0x000fe20000000000 */
[----:B------:R-:W-:-:S06]  /*27f0*/  UIADD3 UR6, UR6, 0x2, URZ ;  /* 0x0000000206067890 */ /* 0x000fcc000fffe03f */
[----:B------:R-:W-:Y:S01]  /*2800*/  QGMMA.64x128x32.F32.E5M2.E5M2 R24, gdesc[UR8], R24, UP0 ;  /* 0x01e00000081879f3 */ /* 0x000fe2000bf03818 */
[----:B------:R-:W-:Y:S02]  /*2810*/  UIADD3 UR8, UR8, 0x2, URZ ;  /* 0x0000000208087890 */ /* 0x000fe4000fffe03f */
[----:B------:R-:W-:Y:S01]  /*2820*/  UIADD3 UR10, UR10, 0x2, URZ ;  /* 0x000000020a0a7890 */ /* 0x000fe2000fffe03f */
[----:B------:R-:W-:Y:S01]  /*2830*/  UMOV UR9, 0x80000020 ;  /* 0x8000002000097882 */ /* 0x000fe20000000000 */
[----:B------:R-:W-:Y:S01]  /*2840*/  UMOV UR11, 0x80000020 ;  /* 0x80000020000b7882 */ /* 0x000fe20000000000 */
[----:B------:R-:W-:-:S04]  /*2850*/  UISETP.NE.AND UP0, UPT, UR6, UR23, UPT ;  /* 0x000000170600728c */ /* 0x000fc8000bf05270 */
[----:B------:R-:W-:-:S06]  /*2860*/  USEL UR7, URZ, 0x1, UP0 ;  /* 0x000000013f077887 */ /* 0x000fcc0008000000 */
[----:B------:R-:W-:Y:S01]  /*2870*/  ISETP.NE.AND P0, PT, RZ, UR7, PT ;  /* 0x00000007ff007c0c */ /* 0x000fe2000bf05270 */
[----:B------:R-:W-:Y:S03]  /*2880*/  QGMMA.64x128x32.F32.E5M2.E5M2 R24, gdesc[UR8], R24, gsb0 ;  /* 0x01e00000081879f3 */ /* 0x000fe60008003818 */
[----:B------:R-:W-:-:S09]  /*2890*/  WARPGROUP.DEPBAR.LE gsb0, 0x1 ;  /* 0x00008000000079c5 */ /* 0x000fd20000010100 */
[----:B------:R-:W-:Y:S05]  /*28a0*/  @!P0 BRA `(.L_x_32) ;  /* 0x0000000400088947 */ /* 0x000fea0003800000 */
[----:B------:R-:W-:Y:S02]  /*28b0*/  WARPGROUP.DEPBAR.LE gsb0, 0x0 ;  /* 0x00008000000079c5 */ /* 0x000fe40000010000 */
[----:B------:R-:W-:-:S01]  /*28c0*/  FADD R151, R24, R151 ;  /* 0x0000009718977221 */ /* 0x000fc20000000000 */
[----:B------:R-:W-:Y:S01]  /*28d0*/  FADD R146, R25, R146 ;  /* 0x0000009219927221 */ /* 0x000fe20000000000 */
        /* <DEDUP_REMOVED lines=62> */
[----:B------:R-:W-:-:S06]  /*2cc0*/  UMOV UR6, URZ ;  /* 0x0000003f00067c82 */ /* 0x000fcc0008000000 */
.L_x_32:
[----:B------:R-:W-:Y:S05]  /*2cd0*/  @!P1 BRA `(.L_x_33) ;  /* 0x0000000000049947 */ /* 0x000fea0003800000 */
[----:B------:R-:W-:Y:S01]  /*2ce0*/  BPT.TRAP 0x1 ;  /* 0x000000040000795c */ /* 0x000fe20000300000 */
.L_x_33:
[----:B------:R-:W-:-:S13]  /*2cf0*/  ISETP.NE.AND P0, PT, R13, RZ, PT ;  /* 0x000000ff0d00720c */ /* 0x000fda0003f05270 */
[----:B01----:R-:W-:-:S05]  /*2d00*/  @P0 LEA R20, R19, UR12, 0x3 ;  /* 0x0000000c13140c11 */ /* 0x003fca000f8e18ff */
[----:B------:R-:W-:-:S05]  /*2d10*/  @P0 VIADD R21, R20, 0x90 ;  /* 0x0000009014150836 */ /* 0x000fca0000000000 */
[----:B------:R-:W-:-:S04]  /*2d20*/  @P0 PRMT R21, R12, 0x654, R21 ;  /* 0x000006540c150816 */ /* 0x000fc80000000015 */
[----:B------:R0:W-:Y:S01]  /*2d30*/  @P0 SYNCS.ARRIVE.TRANS64.RED.A1T0 RZ, [R21+URZ], RZ ;  /* 0x000000ff15ff09a7 */ /* 0x0001e2000810043f */
[----:B------:R-:W-:-:S13]  /*2d40*/  ISETP.GT.U32.AND P0, PT, R7, 0x1, PT ;  /* 0x000000010700780c */ /* 0x000fda0003f04070 */
[----:B0-----:R-:W-:Y:S05]  /*2d50*/  @P0 BRA `(.L_x_34) ;  /* 0x0000000000040947 */ /* 0x001fea0003800000 */
[----:B------:R-:W-:Y:S01]  /*2d60*/  BPT.TRAP 0x1 ;  /* 0x000000040000795c */ /* 0x000fe20000300000 */
.L_x_34:
[----:B------:R-:W-:Y:S01]  /*2d70*/  UIADD3 UR17, UR17, 0x1, URZ ;  /* 0x0000000111117890 */ /* 0x000fe2000fffe03f */
[C---:B------:R-:W-:Y:S01]  /*2d80*/  ISETP.GT.AND P1, PT, R18.reuse, 0x1, PT ;  /* 0x000000011200780c */ /* 0x040fe20003f24270 */
[----:B------:R-:W-:Y:S02]  /*2d90*/  VIADD R19, R19, 0x1 ;  /* 0x0000000113137836 */ /* 0x000fe40000000000 */
[----:B------:R-:W-:Y:S01]  /*2da0*/  UISETP.NE.AND UP0, UPT, UR17, 0x12, UPT ;  /* 0x000000121100788c */ /* 0x000fe2000bf05270 */
[----:B------:R-:W-:Y:S02]  /*2db0*/  VIADD R18, R18, 0xffffffff ;  /* 0xffffffff12127836 */ /* 0x000fe40000000000 */
[C---:B------:R-:W-:Y:S01]  /*2dc0*/  ISETP.NE.AND P0, PT, R19.reuse, 0x12, PT ;  /* 0x000000121300780c */ /* 0x040fe20003f05270 */
[----:B------:R-:W-:Y:S02]  /*2dd0*/  USEL UR8, URZ, 0x1, UP0 ;  /* 0x000000013f087887 */ /* 0x000fe40008000000 */
[----:B------:R-:W-:Y:S01]  /*2de0*/  USEL UR17, UR17, URZ, UP0 ;  /* 0x0000003f11117287 */ /* 0x000fe20008000000 */
[----:B------:R-:W-:-:S03]  /*2df0*/  SEL R19, R19, RZ, P0 ;  /* 0x000000ff13137207 */ /* 0x000fc60000000000 */
[----:B------:R-:W-:Y:S01]  /*2e00*/  LOP3.LUT R152, R152, UR8, RZ, 0x3c, !PT ;  /* 0x0000000898987c12 */ /* 0x000fe2000f8e3cff */
[----:B------:R-:W-:Y:S01]  /*2e10*/  UMOV UR8, 0x1 ;  /* 0x0000000100087882 */ /* 0x000fe20000000000 */
[----:B------:R-:W-:Y:S06]  /*2e20*/  @P1 BRA `(.L_x_35) ;  /* 0xfffffff800041947 */ /* 0x000fec000383ffff */
.L_x_27:
[----:B------:R-:W-:Y:S01]  /*2e30*/  UISETP.NE.AND UP0, UPT, UR6, URZ, UPT ;  /* 0x0000003f0600728c */ /* 0x000fe2000bf05270 */
[----:B01----:R-:W0:Y:S01]  /*2e40*/  LDC R18, c[0x0][0x28c] ;  /* 0x0000a300ff127b82 */ /* 0x003e220000000800 */
[----:B------:R-:W-:Y:S02]  /*2e50*/  IMAD.U32 R19, RZ, RZ, UR22 ;  /* 0x00000016ff137e24 */ /* 0x000fe4000f8e00ff */
[----:B------:R-:W-:-:S06]  /*2e60*/  USEL UR6, URZ, 0x1, !UP0 ;  /* 0x000000013f067887 */ /* 0x000fcc000c000000 */
[----:B------:R-:W-:-:S13]  /*2e70*/  ISETP.NE.AND P0, PT, RZ, UR6, PT ;  /* 0x00000006ff007c0c */ /* 0x000fda000bf05270 */
[----:B------:R-:W-:Y:S05]  /*2e80*/  @!P0 BRA `(.L_x_36) ;  /* 0x0000000400048947 */ /* 0x000fea0003800000 */
[----:B------:R-:W-:Y:S02]  /*2e90*/  WARPGROUP.DEPBAR.LE gsb0, 0x0 ;  /* 0x00008000000079c5 */ /* 0x000fe40000010000 */
[----:B------:R-:W-:Y:S01]  /*2ea0*/  FADD R151, R24, R151 ;  /* 0x0000009718977221 */ /* 0x000fe20000000000 */
        /* <DEDUP_REMOVED lines=62> */
[----:B------:R-:W-:-:S07]  /*3290*/  FADD R88, R88, R87 ;  /* 0x0000005758587221 */ /* 0x000fce0000000000 */
.L_x_36:
[----:B0-----:R-:W-:Y:S01]  /*32a0*/  ISETP.GE.AND P0, PT, R18, 0x1, PT ;  /* 0x000000011200780c */ /* 0x001fe20003f06270 */
[----:B------:R0:W-:Y:S01]  /*32b0*/  SYNCS.ARRIVE.TRANS64.A1T0 RZ, [R19+UR21], RZ ;  /* 0x000000ff13ff79a7 */ /* 0x0001e20008100015 */
[----:B------:R-:W-:-:S11]  /*32c0*/  WARPGROUP.DEPBAR.LE gsb0, 0x0 ;  /* 0x00008000000079c5 */ /* 0x000fd60000010000 */
[----:B------:R-:W-:Y:S05]  /*32d0*/  @!P0 BRA `(.L_x_37) ;  /* 0x0000000000488947 */ /* 0x000fea0003800000 */
[----:B------:R-:W-:-:S13]  /*32e0*/  ISETP.NE.AND P0, PT, R148, 0x3, PT ;  /* 0x000000039400780c */ /* 0x000fda0003f05270 */
[----:B------:R-:W-:Y:S05]  /*32f0*/  @!P0 BRA `(.L_x_38) ;  /* 0x0000000000048947 */ /* 0x000fea0003800000 */
[----:B------:R-:W-:Y:S01]  /*3300*/  BPT.TRAP 0x1 ;  /* 0x000000040000795c */ /* 0x000fe20000300000 */
.L_x_38:
[----:B------:R-:W-:-:S13]  /*3310*/  ISETP.NE.AND P0, PT, R13, RZ, PT ;  /* 0x000000ff0d00720c */ /* 0x000fda0003f05270 */
[----:B------:R-:W-:-:S05]  /*3320*/  VOTEU.ANY UP0, P0 ;  /* 0x00000000003f7886 */ /* 0x000fca0000000100 */
[----:B------:R-:W-:-:S06]  /*3330*/  @UP0 UIADD3 UR6, UR14, UR4, URZ ;  /* 0x000000040e060290 */ /* 0x000fcc000fffe03f */
[----:B------:R-:W-:Y:S02]  /*3340*/  IMAD.U32 R18, RZ, RZ, UR6 ;  /* 0x00000006ff127e24 */ /* 0x000fe4000f8e00ff */
[----:B------:R-:W-:Y:S02]  /*3350*/  IMAD.U32 R21, RZ, RZ, UR6 ;  /* 0x00000006ff157e24 */ /* 0x000fe4000f8e00ff */
[----:B0-----:R-:W-:-:S05]  /*3360*/  @P0 IMAD.WIDE.U32 R18, R18, 0x38e38e39, RZ ;  /* 0x38e38e3912120825 */ /* 0x001fca00078e00ff */
[----:B------:R-:W-:-:S05]  /*3370*/  @P0 SHF.R.U32.HI R18, RZ, 0x2, R19 ;  /* 0x00000002ff120819 */ /* 0x000fca0000011613 */
[----:B------:R-:W-:-:S05]  /*3380*/  @P0 IMAD R18, R18, -0x12, R21 ;  /* 0xffffffee12120824 */ /* 0x000fca00078e0215 */
[----:B------:R-:W-:-:S05]  /*3390*/  @P0 LEA R18, R18, UR12, 0x3 ;  /* 0x0000000c12120c11 */ /* 0x000fca000f8e18ff */
[----:B------:R-:W-:-:S05]  /*33a0*/  @P0 VIADD R19, R18, 0x90 ;  /* 0x0000009012130836 */ /* 0x000fca0000000000 */
[----:B------:R-:W-:-:S04]  /*33b0*/  @P0 PRMT R19, R12, 0x654, R19 ;  /* 0x000006540c130816 */ /* 0x000fc80000000013 */
[----:B------:R1:W-:Y:S01]  /*33c0*/  @P0 SYNCS.ARRIVE.TRANS64.RED.A1T0 RZ, [R19+URZ], RZ ;  /* 0x000000ff13ff09a7 */ /* 0x0003e2000810043f */
[----:B------:R-:W-:-:S13]  /*33d0*/  ISETP.GT.U32.AND P0, PT, R7, 0x1, PT ;  /* 0x000000010700780c */ /* 0x000fda0003f04070 */
[----:B-1----:R-:W-:Y:S05]  /*33e0*/  @P0 BRA `(.L_x_37) ;  /* 0x0000000000040947 */ /* 0x002fea0003800000 */
[----:B------:R-:W-:Y:S01]  /*33f0*/  BPT.TRAP 0x1 ;  /* 0x000000040000795c */ /* 0x000fe20000300000 */
.L_x_37:
[----:B------:R-:W-:Y:S01]  /*3400*/  SHF.L.U32 R18, R150, 0x1f, RZ ;  /* 0x0000001f96127819 */ /* 0x000fe200000006ff */
[----:B------:R-:W-:Y:S01]  /*3410*/  UIADD3 UR4, UR20, UR4, URZ ;  /* 0x0000000414047290 */ /* 0x000fe2000fffe03f */
[----:B------:R-:W1:Y:S01]  /*3420*/  LDC R29, c[0x0][0x288] ;  /* 0x0000a200ff1d7b82 */ /* 0x000e620000000800 */
[----:B------:R-:W-:Y:S01]  /*3430*/  UISETP.GE.U32.AND UP1, UPT, UR20, 0x12, UPT ;  /* 0x000000121400788c */ /* 0x000fe2000bf26070 */
[----:B------:R-:W-:Y:S01]  /*3440*/  IMAD.SHL.U32 R26, R16, 0x2, RZ ;  /* 0x00000002101a7824 */ /* 0x000fe200078e00ff */
[----:B------:R-:W-:Y:S02]  /*3450*/  UISETP.GT.U32.AND UP0, UPT, UR4, 0x11, UPT ;  /* 0x000000110400788c */ /* 0x000fe4000bf04070 */
[----:B------:R-:W-:Y:S02]  /*3460*/  UIMAD.WIDE.U32 UR6, UR4, 0x38e38e39, URZ ;  /* 0x38e38e39040678a5 */ /* 0x000fe4000f8e003f */
[----:B------:R-:W-:Y:S01]  /*3470*/  UISETP.LT.U32.AND UP0, UPT, UR20, 0x12, UP0 ;  /* 0x000000121400788c */ /* 0x000fe20008701070 */
[----:B------:R-:W4:Y:S01]  /*3480*/  SYNCS.PHASECHK.TRANS64.TRYWAIT P0, [UR15+0x8], R18 ;  /* 0x00000812ff0075a7 */ /* 0x000f22000800014f */
[----:B------:R-:W-:Y:S01]  /*3490*/  USHF.R.U32.HI UR6, URZ, 0x2, UR7 ;  /* 0x000000023f067899 */ /* 0x000fe20008011607 */
[----:B------:R-:W-:Y:S01]  /*34a0*/  SHF.R.S32.HI R27, RZ, 0x1f, R26 ;  /* 0x0000001fff1b7819 */ /* 0x000fe2000001141a */
[----:B------:R-:W-:-:S02]  /*34b0*/  USEL UR8, URZ, 0x1, !UP0 ;  /* 0x000000013f087887 */ /* 0x000fc4000c000000 */
[----:B------:R-:W-:Y:S02]  /*34c0*/  UIMAD UR4, UR6, -0x12, UR4 ;  /* 0xffffffee060478a4 */ /* 0x000fe4000f8e0204 */
[----:B------:R-:W-:-:S04]  /*34d0*/  ULOP3.LUT UR5, UR5, UR8, URZ, 0x3c, !UPT ;  /* 0x0000000805057292 */ /* 0x000fc8000f8e3c3f */
[----:B------:R-:W-:Y:S01]  /*34e0*/  @UP1 ULOP3.LUT UR5, UR5, 0x1, UR6, 0x78, !UPT ;  /* 0x0000000105051892 */ /* 0x000fe2000f8e7806 */
[----:B-1--4-:R-:W-:Y:S11]  /*34f0*/  @!P0 BRA `(.L_x_39) ;  /* 0x0000006800208947 */ /* 0x012ff60003800000 */
.L_x_211:
[----:B------:R-:W-:Y:S01]  /*3500*/  IMAD.SHL.U32 R28, R6, 0x40, RZ ;  /* 0x00000040061c7824 */ /* 0x000fe200078e00ff */
[----:B------:R-:W-:Y:S01]  /*3510*/  ULDC UR8, c[0x0][0x284] ;  /* 0x0000a10000087ab9 */ /* 0x000fe20000000800 */
[----:B------:R-:W-:Y:S01]  /*3520*/  IMAD.SHL.U32 R33, R5, 0x80, RZ ;  /* 0x0000008005217824 */ /* 0x000fe200078e00ff */
[----:B------:R-:W-:Y:S01]  /*3530*/  SHF.R.S32.HI R34, RZ, 0x1f, R4 ;  /* 0x0000001fff227819 */ /* 0x000fe20000011404 */
[----:B------:R-:W-:Y:S01]  /*3540*/  ULDC.64 UR6, c[0x0][0x5d0] ;  /* 0x0001740000067ab9 */ /* 0x000fe20000000a00 */
[----:B------:R-:W-:Y:S01]  /*3550*/  ISETP.GE.AND P0, PT, R28, UR8, PT ;  /* 0x000000081c007c0c */ /* 0x000fe2000bf06270 */
[----:B0-----:R-:W-:Y:S01]  /*3560*/  IMAD.WIDE.U32 R18, R4, UR6, R26 ;  /* 0x0000000604127c25 */ /* 0x001fe2000f8e001a */
[----:B------:R-:W-:Y:S02]  /*3570*/  SHF.R.S32.HI R32, RZ, 0x1f, R33 ;  /* 0x0000001fff207819 */ /* 0x000fe40000011421 */
[C---:B------:R-:W-:Y:S01]  /*3580*/  ISETP.GE.OR P0, PT, R33.reuse, R29, P0 ;  /* 0x0000001d2100720c */ /* 0x040fe20000706670 */
[----:B------:R-:W-:Y:S01]  /*3590*/  IMAD R5, R34, UR6, RZ ;  /* 0x0000000622057c24 */ /* 0x000fe2000f8e02ff */
[----:B------:R-:W-:-:S03]  /*35a0*/  IADD3 R18, P1, R33, R18, RZ ;  /* 0x0000001221127210 */ /* 0x000fc60007f3e0ff */
[----:B------:R-:W-:-:S05]  /*35b0*/  IMAD R5, R4, UR7, R5 ;  /* 0x0000000704057c24 */ /* 0x000fca000f8e0205 */
[----:B------:R-:W-:-:S03]  /*35c0*/  IADD3.X R19, R32, R19, R5, P1, !PT ;  /* 0x0000001320137210 */ /* 0x000fc60000ffe405 */
[----:B------:R-:W-:Y:S05]  /*35d0*/  @P0 BRA `(.L_x_40) ;  /* 0x0000004400b80947 */ /* 0x000fea0003800000 */
[----:B------:R-:W0:Y:S01]  /*35e0*/  LDC.64 R30, c[0x0][0x5c8] ;  /* 0x00017200ff1e7b82 */ /* 0x000e220000000a00 */
[----:B------:R-:W-:Y:S01]  /*35f0*/  IMAD.WIDE R24, R6, 0x40, R10 ;  /* 0x0000004006187825 */ /* 0x000fe200078e020a */
[----:B------:R-:W-:Y:S01]  /*3600*/  ULDC.64 UR6, c[0x0][0x5c0] ;  /* 0x0001700000067ab9 */ /* 0x000fe20000000a00 */
[----:B------:R-:W-:Y:S02]  /*3610*/  BSSY B0, `(.L_x_40) ;  /* 0x000046a000007945 */ /* 0x000fe40003800000 */
[----:B------:R-:W-:-:S04]  /*3620*/  IMAD R6, R16, -0x2, R29 ;  /* 0xfffffffe10067824 */ /* 0x000fc800078e021d */
[----:B------:R-:W-:Y:S02]  /*3630*/  IMAD.IADD R6, R6, 0x1, -R33 ;  /* 0x0000000106067824 */ /* 0x000fe400078e0a21 */
[-C--:B0-----:R-:W-:Y:S02]  /*3640*/  IMAD R5, R25, R30.reuse, RZ ;  /* 0x0000001e19057224 */ /* 0x081fe400078e02ff */
[----:B------:R-:W-:-:S04]  /*3650*/  IMAD.WIDE.U32 R18, R24, R30, R18 ;  /* 0x0000001e18127225 */ /* 0x000fc800078e0012 */
[----:B------:R-:W-:Y:S01]  /*3660*/  IMAD R21, R24, R31, R5 ;  /* 0x0000001f18157224 */ /* 0x000fe200078e0205 */
[----:B------:R-:W-:Y:S02]  /*3670*/  LEA R5, P0, R30, R18, 0x3 ;  /* 0x000000121e057211 */ /* 0x000fe400078018ff */
[----:B------:R-:W-:Y:S01]  /*3680*/  IADD3 R20, P1, R18, UR6, RZ ;  /* 0x0000000612147c10 */ /* 0x000fe2000ff3e0ff */
[----:B------:R-:W-:Y:S01]  /*3690*/  IMAD.IADD R21, R19, 0x1, R21 ;  /* 0x0000000113157824 */ /* 0x000fe200078e0215 */
[----:B------:R-:W-:-:S04]  /*36a0*/  IADD3 R18, P3, R5, UR6, RZ ;  /* 0x0000000605127c10 */ /* 0x000fc8000ff7e0ff */
[----:B------:R-:W-:Y:S01]  /*36b0*/  LEA.HI.X R5, R30, R21, R31, 0x3, P0 ;  /* 0x000000151e057211 */ /* 0x000fe200000f1c1f */
[----:B------:R-:W-:Y:S01]  /*36c0*/  IMAD.IADD R30, R17, 0x1, -R28 ;  /* 0x00000001111e7824 */ /* 0x000fe200078e0a1c */
[----:B---3-5:R-:W-:Y:S02]  /*36d0*/  FSETP.NEU.AND P0, PT, R15, RZ, PT ;  /* 0x000000ff0f00720b */ /* 0x028fe40003f0d000 */
[----:B------:R-:W-:Y:S02]  /*36e0*/  IADD3.X R21, R21, UR7, RZ, P1, !PT ;  /* 0x0000000715157c10 */ /* 0x000fe40008ffe4ff */
[----:B------:R-:W-:-:S09]  /*36f0*/  IADD3.X R19, R5, UR7, RZ, P3, !PT ;  /* 0x0000000705137c10 */ /* 0x000fd20009ffe4ff */
[----:B------:R-:W-:Y:S05]  /*3700*/  @!P0 BRA `(.L_x_41) ;  /* 0x0000003400608947 */ /* 0x000fea0003800000 */
[----:B------:R-:W-:Y:S01]  /*3710*/  ULDC.64 UR6, c[0x0][0x5b8] ;  /* 0x00016e0000067ab9 */ /* 0x000fe20000000a00 */
[----:B------:R-:W-:Y:S01]  /*3720*/  ULDC.64 UR8, c[0x0][0x5a8] ;  /* 0x00016a0000087ab9 */ /* 0x000fe20000000a00 */
[----:B------:R-:W-:Y:S01]  /*3730*/  IMAD.WIDE.U32 R26, R4, UR6, R26 ;  /* 0x00000006041a7c25 */ /* 0x000fe2000f8e001a */
[----:B------:R-:W-:Y:S01]  /*3740*/  BSSY B1, `(.L_x_42) ;  /* 0x0000010000017945 */ /* 0x000fe20003800000 */
[----:B------:R-:W-:Y:S02]  /*3750*/  PRMT R28, RZ, 0x7610, R28 ;  /* 0x00007610ff1c7816 */ /* 0x000fe4000000001c */
[----:B------:R-:W-:Y:S01]  /*3760*/  IMAD R5, R34, UR6, RZ ;  /* 0x0000000622057c24 */ /* 0x000fe2000f8e02ff */
[----:B------:R-:W-:-:S03]  /*3770*/  IADD3 R26, P0, R33, R26, RZ ;  /* 0x0000001a211a7210 */ /* 0x000fc60007f1e0ff */
[----:B------:R-:W-:Y:S01]  /*3780*/  IMAD R5, R4, UR7, R5 ;  /* 0x0000000704057c24 */ /* 0x000fe2000f8e0205 */
[----:B------:R-:W-:Y:S02]  /*3790*/  ULDC.64 UR6, c[0x0][0x5b0] ;  /* 0x00016c0000067ab9 */ /* 0x000fe40000000a00 */
[----:B------:R-:W-:Y:S02]  /*37a0*/  IMAD R29, R25, UR6, RZ ;  /* 0x00000006191d7c24 */ /* 0x000fe4000f8e02ff */
[----:B------:R-:W-:Y:S02]  /*37b0*/  IADD3.X R27, R32, R27, R5, P0, !PT ;  /* 0x0000001b201b7210 */ /* 0x000fe400007fe405 */
[----:B------:R-:W-:Y:S01]  /*37c0*/  ISETP.GE.AND P0, PT, R30, 0x1, PT ;  /* 0x000000011e00780c */ /* 0x000fe20003f06270 */
[C---:B------:R-:W-:Y:S02]  /*37d0*/  IMAD R29, R24.reuse, UR7, R29 ;  /* 0x00000007181d7c24 */ /* 0x040fe4000f8e021d */
[----:B------:R-:W-:Y:S01]  /*37e0*/  IMAD.WIDE.U32 R4, R24, UR6, R26 ;  /* 0x0000000618047c25 */ /* 0x000fe2000f8e001a */
[----:B------:R-:W-:-:S02]  /*37f0*/  ISETP.LT.OR P4, PT, R6, 0x1, !P0 ;  /* 0x000000010600780c */ /* 0x000fc40004781670 */
[----:B------:R-:W-:-:S04]  /*3800*/  IADD3 R4, P1, R4, UR8, RZ ;  /* 0x0000000804047c10 */ /* 0x000fc8000ff3e0ff */
[----:B------:R-:W-:-:S07]  /*3810*/  IADD3.X R5, R5, UR9, R29, P1, !PT ;  /* 0x0000000905057c10 */ /* 0x000fce0008ffe41d */
[----:B------:R-:W-:Y:S05]  /*3820*/  @P4 BRA `(.L_x_43) ;  /* 0x0000000000044947 */ /* 0x000fea0003800000 */
[----:B------:R0:W5:Y:S02]  /*3830*/  LDG.E.U8 R28, desc[UR18][R4.64] ;  /* 0x00000012041c7981 */ /* 0x000164000c1e1100 */
.L_x_43:
[----:B------:R-:W-:Y:S05]  /*3840*/  BSYNC B1 ;  /* 0x0000000000017941 */ /* 0x000fea0003800000 */
.L_x_42:
[----:B-----5:R-:W-:Y:S01]  /*3850*/  LOP3.LUT R28, R28, 0xff, RZ, 0xc0, !PT ;  /* 0x000000ff1c1c7812 */ /* 0x020fe200078ec0ff */
[----:B------:R-:W-:Y:S01]  /*3860*/  BSSY B1, `(.L_x_44) ;  /* 0x000000b000017945 */ /* 0x000fe20003800000 */
[----:B------:R-:W-:Y:S02]  /*3870*/  ISETP.LT.OR P3, PT, R6, 0x2, !P0 ;  /* 0x000000020600780c */ /* 0x000fe40004761670 */
[----:B------:R-:W-:-:S05]  /*3880*/  F2FP.F16.E5M2.UNPACK_B R28, R28 ;  /* 0x0000001cff1c723e */ /* 0x000fca00020004ff */
[----:B------:R-:W-:-:S05]  /*3890*/  HADD2.F32 R28, -RZ, R28.H0_H0 ;  /* 0x2000001cff1c7230 */ /* 0x000fca0000004100 */
[----:B------:R-:W-:-:S04]  /*38a0*/  FMUL R28, R28, R15 ;  /* 0x0000000f1c1c7220 */ /* 0x000fc80000400000 */
[----:B--2---:R-:W-:-:S05]  /*38b0*/  FFMA R28, R151, R14, R28 ;  /* 0x0000000e971c7223 */ /* 0x004fca000000001c */
[----:B------:R-:W-:Y:S02]  /*38c0*/  F2FP.SATFINITE.E5M2.F32.PACK_AB_MERGE_C R29, RZ, R28, RZ ;  /* 0x0000001cff1d723e */ /* 0x000fe400048060ff */
[----:B------:R-:W-:-:S03]  /*38d0*/  PRMT R28, RZ, 0x7610, R28 ;  /* 0x00007610ff1c7816 */ /* 0x000fc6000000001c */
[----:B------:R1:W-:Y:S01]  /*38e0*/  @!P4 STG.E.U8 desc[UR18][R20.64], R29 ;  /* 0x0000001d1400c986 */ /* 0x0003e2000c101112 */
[----:B------:R-:W-:Y:S05]  /*38f0*/  @P3 BRA `(.L_x_45) ;  /* 0x0000000000043947 */ /* 0x000fea0003800000 */
[----:B------:R2:W5:Y:S02]  /*3900*/  LDG.E.U8 R28, desc[UR18][R4.64+0x1] ;  /* 0x00000112041c7981 */ /* 0x000564000c1e1100 */
.L_x_45:
[----:B------:R-:W-:Y:S05]  /*3910*/  BSYNC B1 ;  /* 0x0000000000017941 */ /* 0x000fea0003800000 */
.L_x_44:
[----:B-----5:R-:W-:Y:S01]  /*3920*/  LOP3.LUT R28, R28, 0xff, RZ, 0xc0, !PT ;  /* 0x000000ff1c1c7812 */ /* 0x020fe200078ec0ff */
[----:B------:R-:W-:Y:S01]  /*3930*/  BSSY B1, `(.L_x_46) ;  /* 0x0000013000017945 */ /* 0x000fe20003800000 */
[----:B-1----:R-:W-:Y:S02]  /*3940*/  IADD3 R29, P1, R24, 0x8, RZ ;  /* 0x00000008181d7810 */ /* 0x002fe40007f3e0ff */
[----:B------:R-:W-:-:S03]  /*3950*/  F2FP.F16.E5M2.UNPACK_B R28, R28 ;  /* 0x0000001cff1c723e */ /* 0x000fc600020004ff */
[----:B------:R-:W-:Y:S01]  /*3960*/  IMAD.X R24, RZ, RZ, R25, P1 ;  /* 0x000000ffff187224 */ /* 0x000fe200008e0619 */
[----:B------:R-:W-:Y:S01]  /*3970*/  ISETP.GE.AND P1, PT, R30, 0x9, PT ;  /* 0x000000091e00780c */ /* 0x000fe20003f26270 */
[----:B------:R-:W-:Y:S02]  /*3980*/  HADD2.F32 R28, -RZ, R28.H0_H0 ;  /* 0x2000001cff1c7230 */ /* 0x000fe40000004100 */
[----:B------:R-:W-:Y:S01]  /*3990*/  IMAD R24, R24, UR6, RZ ;  /* 0x0000000618187c24 */ /* 0x000fe2000f8e02ff */
[----:B------:R-:W-:Y:S01]  /*39a0*/  ISETP.LT.OR P5, PT, R6, 0x1, !P1 ;  /* 0x000000010600780c */ /* 0x000fe20004fa1670 */
[----:B------:R-:W-:-:S04]  /*39b0*/  IMAD.WIDE.U32 R26, R29, UR6, R26 ;  /* 0x000000061d1a7c25 */ /* 0x000fc8000f8e001a */
[----:B------:R-:W-:Y:S01]  /*39c0*/  FMUL R25, R28, R15 ;  /* 0x0000000f1c197220 */ /* 0x000fe20000400000 */
[----:B------:R-:W-:-:S03]  /*39d0*/  IMAD R29, R29, UR7, R24 ;  /* 0x000000071d1d7c24 */ /* 0x000fc6000f8e0218 */
[----:B------:R-:W-:Y:S01]  /*39e0*/  FFMA R25, R146, R14, R25 ;  /* 0x0000000e92197223 */ /* 0x000fe20000000019 */
[----:B------:R-:W-:Y:S02]  /*39f0*/  IADD3 R24, P4, R26, UR8, RZ ;  /* 0x000000081a187c10 */ /* 0x000fe4000ff9e0ff */
[----:B------:R-:W-:Y:S02]  /*3a00*/  PRMT R26, RZ, 0x7610, R26 ;  /* 0x00007610ff1a7816 */ /* 0x000fe4000000001a */
[----:B------:R-:W-:Y:S02]  /*3a10*/  F2FP.SATFINITE.E5M2.F32.PACK_AB_MERGE_C R31, RZ, R25, RZ ;  /* 0x00000019ff1f723e */ /* 0x000fe400048060ff */
[----:B------:R-:W-:-:S03]  /*3a20*/  IADD3.X R25, R27, UR9, R29, P4, !PT ;  /* 0x000000091b197c10 */ /* 0x000fc6000a7fe41d */
[----:B------:R1:W-:Y:S01]  /*3a30*/  @!P3 STG.E.U8 desc[UR18][R20.64+0x1], R31 ;  /* 0x0000011f1400b986 */ /* 0x0003e2000c101112 */
[----:B------:R-:W-:Y:S05]  /*3a40*/  @P5 BRA `(.L_x_47) ;  /* 0x0000000000045947 */ /* 0x000fea0003800000 */
[----:B------:R3:W5:Y:S02]  /*3a50*/  LDG.E.U8 R26, desc[UR18][R24.64] ;  /* 0x00000012181a7981 */ /* 0x000764000c1e1100 */
.L_x_47:
[----:B------:R-:W-:Y:S05]  /*3a60*/  BSYNC B1 ;  /* 0x0000000000017941 */ /* 0x000fea0003800000 */
.L_x_46:
[----:B-----5:R-:W-:Y:S01]  /*3a70*/  LOP3.LUT R26, R26, 0xff, RZ, 0xc0, !PT ;  /* 0x000000ff1a1a7812 */ /* 0x020fe200078ec0ff */
[----:B------:R-:W-:Y:S01]  /*3a80*/  BSSY B1, `(.L_x_48) ;  /* 0x000000b000017945 */ /* 0x000fe20003800000 */
[----:B------:R-:W-:Y:S02]  /*3a90*/  ISETP.LT.OR P3, PT, R6, 0x2, !P1 ;  /* 0x000000020600780c */ /* 0x000fe40004f61670 */
[----:B------:R-:W-:-:S05]  /*3aa0*/  F2FP.F16.E5M2.UNPACK_B R26, R26 ;  /* 0x0000001aff1a723e */ /* 0x000fca00020004ff */
[----:B------:R-:W-:-:S05]  /*3ab0*/  HADD2.F32 R26, -RZ, R26.H0_H0 ;  /* 0x2000001aff1a7230 */ /* 0x000fca0000004100 */
[----:B------:R-:W-:-:S04]  /*3ac0*/  FMUL R26, R26, R15 ;  /* 0x0000000f1a1a7220 */ /* 0x000fc80000400000 */
[----:B------:R-:W-:-:S05]  /*3ad0*/  FFMA R26, R149, R14, R26 ;  /* 0x0000000e951a7223 */ /* 0x000fca000000001a */
[----:B------:R-:W-:Y:S02]  /*3ae0*/  F2FP.SATFINITE.E5M2.F32.PACK_AB_MERGE_C R27, RZ, R26, RZ ;  /* 0x0000001aff1b723e */ /* 0x000fe400048060ff */
[----:B------:R-:W-:-:S03]  /*3af0*/  PRMT R26, RZ, 0x7610, R26 ;  /* 0x00007610ff1a7816 */ /* 0x000fc6000000001a */
[----:B------:R4:W-:Y:S01]  /*3b00*/  @!P5 STG.E.U8 desc[UR18][R18.64], R27 ;  /* 0x0000001b1200d986 */ /* 0x0009e2000c101112 */
[----:B------:R-:W-:Y:S05]  /*3b10*/  @P3 BRA `(.L_x_49) ;  /* 0x0000000000043947 */ /* 0x000fea0003800000 */
[----:B------:R0:W5:Y:S02]  /*3b20*/  LDG.E.U8 R26, desc[UR18][R24.64+0x1] ;  /* 0x00000112181a7981 */ /* 0x000164000c1e1100 */
.L_x_49:
[----:B------:R-:W-:Y:S05]  /*3b30*/  BSYNC B1 ;  /* 0x0000000000017941 */ /* 0x000fea0003800000 */
.L_x_48:
[----:B-----5:R-:W-:Y:S01]  /*3b40*/  LOP3.LUT R26, R26, 0xff, RZ, 0xc0, !PT ;  /* 0x000000ff1a1a7812 */ /* 0x020fe200078ec0ff */
[----:B------:R-:W-:Y:S01]  /*3b50*/  BSSY B1, `(.L_x_50) ;  /* 0x000000b000017945 */ /* 0x000fe20003800000 */
[----:B------:R-:W-:Y:S02]  /*3b60*/  ISETP.LT.OR P4, PT, R6, 0x9, !P0 ;  /* 0x000000090600780c */ /* 0x000fe40004781670 */
[----:B------:R-:W-:-:S05]  /*3b70*/  F2FP.F16.E5M2.UNPACK_B R26, R26 ;  /* 0x0000001aff1a723e */ /* 0x000fca00020004ff */
[----:B------:R-:W-:-:S05]  /*3b80*/  HADD2.F32 R26, -RZ, R26.H0_H0 ;  /* 0x2000001aff1a7230 */ /* 0x000fca0000004100 */
[----:B----4-:R-:W-:Y:S01]  /*3b90*/  FMUL R27, R26, R15 ;  /* 0x0000000f1a1b7220 */ /* 0x010fe20000400000 */
[----:B------:R-:W-:-:S03]  /*3ba0*/  PRMT R26, RZ, 0x7610, R26 ;  /* 0x00007610ff1a7816 */ /* 0x000fc6000000001a */
[----:B------:R-:W-:-:S05]  /*3bb0*/  FFMA R27, R144, R14, R27 ;  /* 0x0000000e901b7223 */ /* 0x000fca000000001b */
[----:B------:R-:W-:-:S05]  /*3bc0*/  F2FP.SATFINITE.E5M2.F32.PACK_AB_MERGE_C R27, RZ, R27, RZ ;  /* 0x0000001bff1b723e */ /* 0x000fca00048060ff */
[----:B------:R4:W-:Y:S01]  /*3bd0*/  @!P3 STG.E.U8 desc[UR18][R18.64+0x1], R27 ;  /* 0x0000011b1200b986 */ /* 0x0009e2000c101112 */
[----:B------:R-:W-:Y:S05]  /*3be0*/  @P4 BRA `(.L_x_51) ;  /* 0x0000000000044947 */ /* 0x000fea0003800000 */
[----:B------:R0:W5:Y:S02]  /*3bf0*/  LDG.E.U8 R26, desc[UR18][R4.64+0x8] ;  /* 0x00000812041a7981 */ /* 0x000164000c1e1100 */
.L_x_51:
[----:B------:R-:W-:Y:S05]  /*3c00*/  BSYNC B1 ;  /* 0x0000000000017941 */ /* 0x000fea0003800000 */
.L_x_50:
[----:B-----5:R-:W-:Y:S01]  /*3c10*/  LOP3.LUT R26, R26, 0xff, RZ, 0xc0, !PT ;  /* 0x000000ff1a1a7812 */ /* 0x020fe200078ec0ff */
[----:B------:R-:W-:Y:S01]  /*3c20*/  BSSY B1, `(.L_x_52) ;  /* 0x000000b000017945 */ /* 0x000fe20003800000 */
[----:B------:R-:W-:Y:S02]  /*3c30*/  ISETP.LT.OR P3, PT, R6, 0xa, !P0 ;  /* 0x0000000a0600780c */ /* 0x000fe40004761670 */
[----:B------:R-:W-:-:S05]  /*3c40*/  F2FP.F16.E5M2.UNPACK_B R26, R26 ;  /* 0x0000001aff1a723e */ /* 0x000fca00020004ff */
[----:B------:R-:W-:-:S05]  /*3c50*/  HADD2.F32 R26, -RZ, R26.H0_H0 ;  /* 0x2000001aff1a7230 */ /* 0x000fca0000004100 */
[----:B------:R-:W-:-:S04]  /*3c60*/  FMUL R26, R26, R15 ;  /* 0x0000000f1a1a7220 */ /* 0x000fc80000400000 */
[----:B------:R-:W-:-:S05]  /*3c70*/  FFMA R26, R147, R14, R26 ;  /* 0x0000000e931a7223 */ /* 0x000fca000000001a */
[----:B----4-:R-:W-:Y:S02]  /*3c80*/  F2FP.SATFINITE.E5M2.F32.PACK_AB_MERGE_C R27, RZ, R26, RZ ;  /* 0x0000001aff1b723e */ /* 0x010fe400048060ff */
[----:B------:R-:W-:-:S03]  /*3c90*/  PRMT R26, RZ, 0x7610, R26 ;  /* 0x00007610ff1a7816 */ /* 0x000fc6000000001a */
[----:B------:R4:W-:Y:S01]  /*3ca0*/  @!P4 STG.E.U8 desc[UR18][R20.64+0x8], R27 ;  /* 0x0000081b1400c986 */ /* 0x0009e2000c101112 */
[----:B------:R-:W-:Y:S05]  /*3cb0*/  @P3 BRA `(.L_x_53) ;  /* 0x0000000000043947 */ /* 0x000fea0003800000 */
[----:B------:R0:W5:Y:S02]  /*3cc0*/  LDG.E.U8 R26, desc[UR18][R4.64+0x9] ;  /* 0x00000912041a7981 */ /* 0x000164000c1e1100 */
.L_x_53:
[----:B------:R-:W-:Y:S05]  /*3cd0*/  BSYNC B1 ;  /* 0x0000000000017941 */ /* 0x000fea0003800000 */
.L_x_52:
        /* <DEDUP_REMOVED lines=12> */
.L_x_55:
[----:B------:R-:W-:Y:S05]  /*3da0*/  BSYNC B1 ;  /* 0x0000000000017941 */ /* 0x000fea0003800000 */
.L_x_54:
        /* <DEDUP_REMOVED lines=12> */
.L_x_57:
[----:B------:R-:W-:Y:S05]  /*3e70*/  BSYNC B1 ;  /* 0x0000000000017941 */ /* 0x000fea0003800000 */
.L_x_56:
        /* <DEDUP_REMOVED lines=12> */
.L_x_59:
[----:B------:R-:W-:Y:S05]  /*3f40*/  BSYNC B1 ;  /* 0x0000000000017941 */ /* 0x000fea0003800000 */
.L_x_58:
        /* <DEDUP_REMOVED lines=12> */
.L_x_61:
[----:B------:R-:W-:Y:S05]  /*4010*/  BSYNC B1 ;  /* 0x0000000000017941 */ /* 0x000fea0003800000 */
.L_x_60:
        /* <DEDUP_REMOVED lines=12> */
.L_x_63:
[----:B------:R-:W-:Y:S05]  /*40e0*/  BSYNC B1 ;  /* 0x0000000000017941 */ /* 0x000fea0003800000 */
.L_x_62:
        /* <DEDUP_REMOVED lines=12> */
.L_x_65:
[----:B------:R-:W-:Y:S05]  /*41b0*/  BSYNC B1 ;  /* 0x0000000000017941 */ /* 0x000fea0003800000 */
.L_x_64:
        /* <DEDUP_REMOVED lines=12> */
.L_x_67:
[----:B------:R-:W-:Y:S05]  /*4280*/  BSYNC B1 ;  /* 0x0000000000017941 */ /* 0x000fea0003800000 */
.L_x_66:
        /* <DEDUP_REMOVED lines=12> */
.L_x_69:
[----:B------:R-:W-:Y:S05]  /*4350*/  BSYNC B1 ;  /* 0x0000000000017941 */ /* 0x000fea0003800000 */
.L_x_68:
        /* <DEDUP_REMOVED lines=12> */
.L_x_71:
[----:B------:R-:W-:Y:S05]  /*4420*/  BSYNC B1 ;  /* 0x0000000000017941 */ /* 0x000fea0003800000 */
.L_x_70:
        /* <DEDUP_REMOVED lines=12> */
.L_x_73:
[----:B------:R-:W-:Y:S05]  /*44f0*/  BSYNC B1 ;  /* 0x0000000000017941 */ /* 0x000fea0003800000 */
.L_x_72:
        /* <DEDUP_REMOVED lines=12> */
.L_x_75:
[----:B------:R-:W-:Y:S05]  /*45c0*/  BSYNC B1 ;  /* 0x0000000000017941 */ /* 0x000fea0003800000 */
.L_x_74:
        /* <DEDUP_REMOVED lines=12> */
.L_x_77:
[----:B------:R-:W-:Y:S05]  /*4690*/  BSYNC B1 ;  /* 0x0000000000017941 */ /* 0x000fea0003800000 */
.L_x_76:
        /* <DEDUP_REMOVED lines=12> */
.L_x_79:
[----:B------:R-:W-:Y:S05]  /*4760*/  BSYNC B1 ;  /* 0x0000000000017941 */ /* 0x000fea0003800000 */
.L_x_78:
        /* <DEDUP_REMOVED lines=12> */
.L_x_81:
[----:B------:R-:W-:Y:S05]  /*4830*/  BSYNC B1 ;  /* 0x0000000000017941 */ /* 0x000fea0003800000 */
.L_x_80:
        /* <DEDUP_REMOVED lines=12> */
.L_x_83:
[----:B------:R-:W-:Y:S05]  /*4900*/  BSYNC B1 ;  /* 0x0000000000017941 */ /* 0x000fea0003800000 */
.L_x_82:
        /* <DEDUP_REMOVED lines=12> */
.L_x_85:
[----:B------:R-:W-:Y:S05]  /*49d0*/  BSYNC B1 ;  /* 0x0000000000017941 */ /* 0x000fea0003800000 */
.L_x_84:
        /* <DEDUP_REMOVED lines=12> */
.L_x_87:
[----:B------:R-:W-:Y:S05]  /*4aa0*/  BSYNC B1 ;  /* 0x0000000000017941 */ /* 0x000fea0003800000 */
.L_x_86:
        /* <DEDUP_REMOVED lines=12> */
.L_x_89:
[----:B------:R-:W-:Y:S05]  /*4b70*/  BSYNC B1 ;  /* 0x0000000000017941 */ /* 0x000fea0003800000 */
.L_x_88:
        /* <DEDUP_REMOVED lines=12> */
.L_x_91:
[----:B------:R-:W-:Y:S05]  /*4c40*/  BSYNC B1 ;  /* 0x0000000000017941 */ /* 0x000fea0003800000 */
.L_x_90:
        /* <DEDUP_REMOVED lines=12> */
.L_x_93:
[----:B------:R-:W-:Y:S05]  /*4d10*/  BSYNC B1 ;  /* 0x0000000000017941 */ /* 0x000fea0003800000 */
.L_x_92:
        /* <DEDUP_REMOVED lines=12> */
.L_x_95:
[----:B------:R-:W-:Y:S05]  /*4de0*/  BSYNC B1 ;  /* 0x0000000000017941 */ /* 0x000fea0003800000 */
.L_x_94:
        /* <DEDUP_REMOVED lines=12> */
.L_x_97:
[----:B------:R-:W-:Y:S05]  /*4eb0*/  BSYNC B1 ;  /* 0x0000000000017941 */ /* 0x000fea0003800000 */
.L_x_96:
        /* <DEDUP_REMOVED lines=12> */
.L_x_99:
[----:B------:R-:W-:Y:S05]  /*4f80*/  BSYNC B1 ;  /* 0x0000000000017941 */ /* 0x000fea0003800000 */
.L_x_98:
        /* <DEDUP_REMOVED lines=12> */
.L_x_101:
[----:B------:R-:W-:Y:S05]  /*5050*/  BSYNC B1 ;  /* 0x0000000000017941 */ /* 0x000fea0003800000 */
.L_x_100:
        /* <DEDUP_REMOVED lines=12> */
.L_x_103:
[----:B------:R-:W-:Y:S05]  /*5120*/  BSYNC B1 ;  /* 0x0000000000017941 */ /* 0x000fea0003800000 */
.L_x_102:
        /* <DEDUP_REMOVED lines=12> */
.L_x_105:
[----:B------:R-:W-:Y:S05]  /*51f0*/  BSYNC B1 ;  /* 0x0000000000017941 */ /* 0x000fea0003800000 */
.L_x_104:
        /* <DEDUP_REMOVED lines=12> */
.L_x_107:
[----:B------:R-:W-:Y:S05]  /*52c0*/  BSYNC B1 ;  /* 0x0000000000017941 */ /* 0x000fea0003800000 */
.L_x_106:
        /* <DEDUP_REMOVED lines=12> */
.L_x_109:
[----:B------:R-:W-:Y:S05]  /*5390*/  BSYNC B1 ;  /* 0x0000000000017941 */ /* 0x000fea0003800000 */
.L_x_108:
        /* <DEDUP_REMOVED lines=12> */
.L_x_111:
[----:B------:R-:W-:Y:S05]  /*5460*/  BSYNC B1 ;  /* 0x0000000000017941 */ /* 0x000fea0003800000 */
.L_x_110:
        /* <DEDUP_REMOVED lines=12> */
.L_x_113:
[----:B------:R-:W-:Y:S05]  /*5530*/  BSYNC B1 ;  /* 0x0000000000017941 */ /* 0x000fea0003800000 */
.L_x_112:
        /* <DEDUP_REMOVED lines=12> */
.L_x_115:
[----:B------:R-:W-:Y:S05]  /*5600*/  BSYNC B1 ;  /* 0x0000000000017941 */ /* 0x000fea0003800000 */
.L_x_114:
        /* <DEDUP_REMOVED lines=12> */
.L_x_117:
[----:B------:R-:W-:Y:S05]  /*56d0*/  BSYNC B1 ;  /* 0x0000000000017941 */ /* 0x000fea0003800000 */
.L_x_116:
        /* <DEDUP_REMOVED lines=12> */
.L_x_119:
[----:B------:R-:W-:Y:S05]  /*57a0*/  BSYNC B1 ;  /* 0x0000000000017941 */ /* 0x000fea0003800000 */
.L_x_118:
        /* <DEDUP_REMOVED lines=12> */
.L_x_121:
[----:B------:R-:W-:Y:S05]  /*5870*/  BSYNC B1 ;  /* 0x0000000000017941 */ /* 0x000fea0003800000 */
.L_x_120:
        /* <DEDUP_REMOVED lines=12> */
.L_x_123:
[----:B------:R-:W-:Y:S05]  /*5940*/  BSYNC B1 ;  /* 0x0000000000017941 */ /* 0x000fea0003800000 */
.L_x_122:
        /* <DEDUP_REMOVED lines=12> */
.L_x_125:
[----:B------:R-:W-:Y:S05]  /*5a10*/  BSYNC B1 ;  /* 0x0000000000017941 */ /* 0x000fea0003800000 */
.L_x_124:
        /* <DEDUP_REMOVED lines=12> */
.L_x_127:
[----:B------:R-:W-:Y:S05]  /*5ae0*/  BSYNC B1 ;  /* 0x0000000000017941 */ /* 0x000fea0003800000 */
.L_x_126:
        /* <DEDUP_REMOVED lines=12> */
.L_x_129:
[----:B------:R-:W-:Y:S05]  /*5bb0*/  BSYNC B1 ;  /* 0x0000000000017941 */ /* 0x000fea0003800000 */
.L_x_128:
        /* <DEDUP_REMOVED lines=12> */
.L_x_131:
[----:B------:R-:W-:Y:S05]  /*5c80*/  BSYNC B1 ;  /* 0x0000000000017941 */ /* 0x000fea0003800000 */
.L_x_130:
        /* <DEDUP_REMOVED lines=12> */
.L_x_133:
[----:B------:R-:W-:Y:S05]  /*5d50*/  BSYNC B1 ;  /* 0x0000000000017941 */ /* 0x000fea0003800000 */
.L_x_132:
        /* <DEDUP_REMOVED lines=12> */
.L_x_135:
[----:B------:R-:W-:Y:S05]  /*5e20*/  BSYNC B1 ;  /* 0x0000000000017941 */ /* 0x000fea0003800000 */
.L_x_134:
        /* <DEDUP_REMOVED lines=12> */
.L_x_137:
[----:B------:R-:W-:Y:S05]  /*5ef0*/  BSYNC B1 ;  /* 0x0000000000017941 */ /* 0x000fea0003800000 */
.L_x_136:
        /* <DEDUP_REMOVED lines=12> */
.L_x_139:
[----:B------:R-:W-:Y:S05]  /*5fc0*/  BSYNC B1 ;  /* 0x0000000000017941 */ /* 0x000fea0003800000 */
.L_x_138:
        /* <DEDUP_REMOVED lines=12> */
.L_x_141:
[----:B------:R-:W-:Y:S05]  /*6090*/  BSYNC B1 ;  /* 0x0000000000017941 */ /* 0x000fea0003800000 */
.L_x_140:
        /* <DEDUP_REMOVED lines=12> */
.L_x_143:
[----:B------:R-:W-:Y:S05]  /*6160*/  BSYNC B1 ;  /* 0x0000000000017941 */ /* 0x000fea0003800000 */
.L_x_142:
        /* <DEDUP_REMOVED lines=12> */
.L_x_145:
[----:B------:R-:W-:Y:S05]  /*6230*/  BSYNC B1 ;  /* 0x0000000000017941 */ /* 0x000fea0003800000 */
.L_x_144:
        /* <DEDUP_REMOVED lines=12> */
.L_x_147:
[----:B------:R-:W-:Y:S05]  /*6300*/  BSYNC B1 ;  /* 0x0000000000017941 */ /* 0x000fea0003800000 */
.L_x_146:
        /* <DEDUP_REMOVED lines=12> */
.L_x_149:
[----:B------:R-:W-:Y:S05]  /*63d0*/  BSYNC B1 ;  /* 0x0000000000017941 */ /* 0x000fea0003800000 */
.L_x_148:
        /* <DEDUP_REMOVED lines=12> */
.L_x_151:
[----:B------:R-:W-:Y:S05]  /*64a0*/  BSYNC B1 ;  /* 0x0000000000017941 */ /* 0x000fea0003800000 */
.L_x_150:
        /* <DEDUP_REMOVED lines=12> */
.L_x_153:
[----:B------:R-:W-:Y:S05]  /*6570*/  BSYNC B1 ;  /* 0x0000000000017941 */ /* 0x000fea0003800000 */
.L_x_152:
        /* <DEDUP_REMOVED lines=12> */
.L_x_155:
[----:B------:R-:W-:Y:S05]  /*6640*/  BSYNC B1 ;  /* 0x0000000000017941 */ /* 0x000fea0003800000 */
.L_x_154:
        /* <DEDUP_REMOVED lines=12> */
.L_x_157:
[----:B------:R-:W-:Y:S05]  /*6710*/  BSYNC B1 ;  /* 0x0000000000017941 */ /* 0x000fea0003800000 */
.L_x_156:
        /* <DEDUP_REMOVED lines=12> */
.L_x_159:
[----:B------:R-:W-:Y:S05]  /*67e0*/  BSYNC B1 ;  /* 0x0000000000017941 */ /* 0x000fea0003800000 */
.L_x_158:
        /* <DEDUP_REMOVED lines=12> */
.L_x_161:
[----:B------:R-:W-:Y:S05]  /*68b0*/  BSYNC B1 ;  /* 0x0000000000017941 */ /* 0x000fea0003800000 */
.L_x_160:
        /* <DEDUP_REMOVED lines=12> */
.L_x_163:
[----:B------:R-:W-:Y:S05]  /*6980*/  BSYNC B1 ;  /* 0x0000000000017941 */ /* 0x000fea0003800000 */
.L_x_162:
[----:B-----5:R-:W-:Y:S01]  /*6990*/  LOP3.LUT R26, R26, 0xff, RZ, 0xc0, !PT ;  /* 0x000000ff1a1a7812 */ /* 0x020fe200078ec0ff */
[----:B------:R-:W-:Y:S01]  /*69a0*/  BSSY B1, `(.L_x_164) ;  /* 0x000000b000017945 */ /* 0x000fe20003800000 */
[----:B------:R-:W-:Y:S02]  /*69b0*/  ISETP.LT.OR P0, PT, R6, 0x7a, !P0 ;  /* 0x0000007a0600780c */ /* 0x000fe40004701670 */
[----:B------:R-:W-:-:S05]  /*69c0*/  F2FP.F16.E5M2.UNPACK_B R26, R26 ;  /* 0x0000001aff1a723e */ /* 0x000fca00020004ff */
[----:B------:R-:W-:-:S05]  /*69d0*/  HADD2.F32 R26, -RZ, R26.H0_H0 ;  /* 0x2000001aff1a7230 */ /* 0x000fca0000004100 */
[----:B------:R-:W-:-:S04]  /*69e0*/  FMUL R26, R26, R15 ;  /* 0x0000000f1a1a7220 */ /* 0x000fc80000400000 */
[----:B------:R-:W-:Y:S01]  /*69f0*/  FFMA R26, R23, R14, R26 ;  /* 0x0000000e171a7223 */ /* 0x000fe2000000001a */
[----:B------:R-:W-:-:S04]  /*6a00*/  PRMT R23, RZ, 0x7610, R23 ;  /* 0x00007610ff177816 */ /* 0x000fc80000000017 */
[----:B----4-:R-:W-:-:S05]  /*6a10*/  F2FP.SATFINITE.E5M2.F32.PACK_AB_MERGE_C R27, RZ, R26, RZ ;  /* 0x0000001aff1b723e */ /* 0x010fca00048060ff */
[----:B------:R4:W-:Y:S01]  /*6a20*/  @!P4 STG.E.U8 desc[UR18][R20.64+0x78], R27 ;  /* 0x0000781b1400c986 */ /* 0x0009e2000c101112 */
[----:B------:R-:W-:Y:S05]  /*6a30*/  @P0 BRA `(.L_x_165) ;  /* 0x0000000000040947 */ /* 0x000fea0003800000 */
[----:B------:R0:W5:Y:S02]  /*6a40*/  LDG.E.U8 R23, desc[UR18][R4.64+0x79] ;  /* 0x0000791204177981 */ /* 0x000164000c1e1100 */
.L_x_165:
[----:B------:R-:W-:Y:S05]  /*6a50*/  BSYNC B1 ;  /* 0x0000000000017941 */ /* 0x000fea0003800000 */
.L_x_164:
[----:B-----5:R-:W-:Y:S01]  /*6a60*/  LOP3.LUT R23, R23, 0xff, RZ, 0xc0, !PT ;  /* 0x000000ff17177812 */ /* 0x020fe200078ec0ff */
[----:B------:R-:W-:Y:S01]  /*6a70*/  BSSY B1, `(.L_x_166) ;  /* 0x000000b000017945 */ /* 0x000fe20003800000 */
[----:B------:R-:W-:Y:S02]  /*6a80*/  ISETP.LT.OR P3, PT, R6, 0x79, !P1 ;  /* 0x000000790600780c */ /* 0x000fe40004f61670 */
[----:B------:R-:W-:-:S05]  /*6a90*/  F2FP.F16.E5M2.UNPACK_B R23, R23 ;  /* 0x00000017ff17723e */ /* 0x000fca00020004ff */
[----:B0-2---:R-:W-:-:S05]  /*6aa0*/  HADD2.F32 R4, -RZ, R23.H0_H0 ;  /* 0x20000017ff047230 */ /* 0x005fca0000004100 */
[----:B------:R-:W-:Y:S01]  /*6ab0*/  FMUL R5, R4, R15 ;  /* 0x0000000f04057220 */ /* 0x000fe20000400000 */
[----:B------:R-:W-:-:S03]  /*6ac0*/  PRMT R4, RZ, 0x7610, R4 ;  /* 0x00007610ff047816 */ /* 0x000fc60000000004 */
[----:B------:R-:W-:-:S05]  /*6ad0*/  FFMA R5, R22, R14, R5 ;  /* 0x0000000e16057223 */ /* 0x000fca0000000005 */
[----:B------:R-:W-:-:S05]  /*6ae0*/  F2FP.SATFINITE.E5M2.F32.PACK_AB_MERGE_C R5, RZ, R5, RZ ;  /* 0x00000005ff05723e */ /* 0x000fca00048060ff */
[----:B------:R0:W-:Y:S01]  /*6af0*/  @!P0 STG.E.U8 desc[UR18][R20.64+0x79], R5 ;  /* 0x0000790514008986 */ /* 0x0001e2000c101112 */
[----:B------:R-:W-:Y:S05]  /*6b00*/  @P3 BRA `(.L_x_167) ;  /* 0x0000000000043947 */ /* 0x000fea0003800000 */
[----:B------:R2:W5:Y:S02]  /*6b10*/  LDG.E.U8 R4, desc[UR18][R24.64+0x78] ;  /* 0x0000781218047981 */ /* 0x000564000c1e1100 */
.L_x_167:
[----:B------:R-:W-:Y:S05]  /*6b20*/  BSYNC B1 ;  /* 0x0000000000017941 */ /* 0x000fea0003800000 */
.L_x_166:
[----:B-----5:R-:W-:Y:S01]  /*6b30*/  LOP3.LUT R4, R4, 0xff, RZ, 0xc0, !PT ;  /* 0x000000ff04047812 */ /* 0x020fe200078ec0ff */
[----:B------:R-:W-:Y:S01]  /*6b40*/  BSSY B1, `(.L_x_168) ;  /* 0x000000b000017945 */ /* 0x000fe20003800000 */
[----:B------:R-:W-:Y:S02]  /*6b50*/  ISETP.LT.OR P1, PT, R6, 0x7a, !P1 ;  /* 0x0000007a0600780c */ /* 0x000fe40004f21670 */
[----:B------:R-:W-:-:S05]  /*6b60*/  F2FP.F16.E5M2.UNPACK_B R4, R4 ;  /* 0x00000004ff04723e */ /* 0x000fca00020004ff */
[----:B------:R-:W-:-:S05]  /*6b70*/  HADD2.F32 R4, -RZ, R4.H0_H0 ;  /* 0x20000004ff047230 */ /* 0x000fca0000004100 */
[----:B------:R-:W-:-:S04]  /*6b80*/  FMUL R4, R4, R15 ;  /* 0x0000000f04047220 */ /* 0x000fc80000400000 */
[----:B------:R-:W-:-:S05]  /*6b90*/  FFMA R4, R89, R14, R4 ;  /* 0x0000000e59047223 */ /* 0x000fca0000000004 */
[----:B0-----:R-:W-:Y:S02]  /*6ba0*/  F2FP.SATFINITE.E5M2.F32.PACK_AB_MERGE_C R5, RZ, R4, RZ ;  /* 0x00000004ff05723e */ /* 0x001fe400048060ff */
[----:B------:R-:W-:-:S03]  /*6bb0*/  PRMT R4, RZ, 0x7610, R4 ;  /* 0x00007610ff047816 */ /* 0x000fc60000000004 */
[----:B------:R0:W-:Y:S01]  /*6bc0*/  @!P3 STG.E.U8 desc[UR18][R18.64+0x78], R5 ;  /* 0x000078051200b986 */ /* 0x0001e2000c101112 */
[----:B------:R-:W-:Y:S05]  /*6bd0*/  @P1 BRA `(.L_x_169) ;  /* 0x0000000000041947 */ /* 0x000fea0003800000 */
[----:B------:R0:W5:Y:S02]  /*6be0*/  LDG.E.U8 R4, desc[UR18][R24.64+0x79] ;  /* 0x0000791218047981 */ /* 0x000164000c1e1100 */
.L_x_169:
[----:B------:R-:W-:Y:S05]  /*6bf0*/  BSYNC B1 ;  /* 0x0000000000017941 */ /* 0x000fea0003800000 */
.L_x_168:
[----:B------:R-:W-:Y:S05]  /*6c00*/  @P1 BRA `(.L_x_170) ;  /* 0x0000001000281947 */ /* 0x000fea0003800000 */
[----:B-----5:R-:W-:-:S04]  /*6c10*/  LOP3.LUT R4, R4, 0xff, RZ, 0xc0, !PT ;  /* 0x000000ff04047812 */ /* 0x020fc800078ec0ff */
[----:B------:R-:W-:-:S05]  /*6c20*/  F2FP.F16.E5M2.UNPACK_B R4, R4 ;  /* 0x00000004ff04723e */ /* 0x000fca00020004ff */
[----:B------:R-:W-:-:S05]  /*6c30*/  HADD2.F32 R4, -RZ, R4.H0_H0 ;  /* 0x20000004ff047230 */ /* 0x000fca0000004100 */
[----:B0-----:R-:W-:-:S04]  /*6c40*/  FMUL R5, R4, R15 ;  /* 0x0000000f04057220 */ /* 0x001fc80000400000 */
[----:B------:R-:W-:-:S05]  /*6c50*/  FFMA R5, R88, R14, R5 ;  /* 0x0000000e58057223 */ /* 0x000fca0000000005 */
[----:B------:R-:W-:-:S05]  /*6c60*/  F2FP.SATFINITE.E5M2.F32.PACK_AB_MERGE_C R5, RZ, R5, RZ ;  /* 0x00000005ff05723e */ /* 0x000fca00048060ff */
[----:B------:R0:W-:Y:S01]  /*6c70*/  STG.E.U8 desc[UR18][R18.64+0x79], R5 ;  /* 0x0000790512007986 */ /* 0x0001e2000c101112 */
[----:B------:R-:W-:Y:S05]  /*6c80*/  BRA `(.L_x_170) ;  /* 0x0000001000087947 */ /* 0x000fea0003800000 */
.L_x_41:
[----:B------:R-:W-:Y:S01]  /*6c90*/  ISETP.GE.AND P1, PT, R30, 0x1, PT ;  /* 0x000000011e00780c */ /* 0x000fe20003f26270 */
[-C--:B--2---:R-:W-:Y:S01]  /*6ca0*/  FMUL R151, R151, R14.reuse ;  /* 0x0000000e97977220 */ /* 0x084fe20000400000 */
[-C--:B------:R-:W-:Y:S01]  /*6cb0*/  FMUL R146, R146, R14.reuse ;  /* 0x0000000e92927220 */ /* 0x080fe20000400000 */
[----:B------:R-:W-:Y:S01]  /*6cc0*/  ISETP.GE.AND P0, PT, R30, 0x9, PT ;  /* 0x000000091e00780c */ /* 0x000fe20003f06270 */
[-C--:B------:R-:W-:Y:S01]  /*6cd0*/  FMUL R149, R149, R14.reuse ;  /* 0x0000000e95957220 */ /* 0x080fe20000400000 */
[----:B------:R-:W-:Y:S01]  /*6ce0*/  ISETP.LT.OR P4, PT, R6, 0x1, !P1 ;  /* 0x000000010600780c */ /* 0x000fe20004f81670 */
[-C--:B------:R-:W-:Y:S01]  /*6cf0*/  FMUL R144, R144, R14.reuse ;  /* 0x0000000e90907220 */ /* 0x080fe20000400000 */
[----:B------:R-:W-:Y:S01]  /*6d00*/  ISETP.LT.OR P5, PT, R6, 0x2, !P1 ;  /* 0x000000020600780c */ /* 0x000fe20004fa1670 */
[-C--:B------:R-:W-:Y:S01]  /*6d10*/  FMUL R147, R147, R14.reuse ;  /* 0x0000000e93937220 */ /* 0x080fe20000400000 */
[----:B------:R-:W-:Y:S01]  /*6d20*/  F2FP.SATFINITE.E5M2.F32.PACK_AB_MERGE_C R151, RZ, R151, RZ ;  /* 0x00000097ff97723e */ /* 0x000fe200048060ff */
[----:B------:R-:W-:Y:S01]  /*6d30*/  FMUL R142, R142, R14 ;  /* 0x0000000e8e8e7220 */ /* 0x000fe20000400000 */
[----:B------:R-:W-:Y:S01]  /*6d40*/  F2FP.SATFINITE.E5M2.F32.PACK_AB_MERGE_C R5, RZ, R146, RZ ;  /* 0x00000092ff05723e */ /* 0x000fe200048060ff */
[-C--:B------:R-:W-:Y:S01]  /*6d50*/  FMUL R145, R145, R14.reuse ;  /* 0x0000000e91917220 */ /* 0x080fe20000400000 */
[----:B------:R-:W-:Y:S01]  /*6d60*/  ISETP.LT.OR P3, PT, R6, 0x1, !P0 ;  /* 0x000000010600780c */ /* 0x000fe20004761670 */
[-C--:B------:R-:W-:Y:S01]  /*6d70*/  FMUL R140, R140, R14.reuse ;  /* 0x0000000e8c8c7220 */ /* 0x080fe20000400000 */
[C---:B------:R-:W-:Y:S01]  /*6d80*/  ISETP.LT.OR P6, PT, R6.reuse, 0xa, !P1 ;  /* 0x0000000a0600780c */ /* 0x040fe20004fc1670 */
[-C--:B------:R-:W-:Y:S01]  /*6d90*/  FMUL R143, R143, R14.reuse ;  /* 0x0000000e8f8f7220 */ /* 0x080fe20000400000 */
[----:B------:R-:W-:Y:S01]  /*6da0*/  F2FP.SATFINITE.E5M2.F32.PACK_AB_MERGE_C R149, RZ, R149, RZ ;  /* 0x00000095ff95723e */ /* 0x000fe200048060ff */
[----:B------:R-:W-:Y:S01]  /*6db0*/  @!P4 STG.E.U8 desc[UR18][R20.64], R151 ;  /* 0x000000971400c986 */ /* 0x000fe2000c101112 */
[----:B------:R-:W-:Y:S01]  /*6dc0*/  ISETP.LT.OR P4, PT, R6, 0x2, !P0 ;  /* 0x000000020600780c */ /* 0x000fe20004781670 */
[----:B------:R-:W-:Y:S01]  /*6dd0*/  FMUL R138, R138, R14 ;  /* 0x0000000e8a8a7220 */ /* 0x000fe20000400000 */
[----:B------:R-:W-:Y:S01]  /*6de0*/  F2FP.SATFINITE.E5M2.F32.PACK_AB_MERGE_C R25, RZ, R144, RZ ;  /* 0x00000090ff19723e */ /* 0x000fe200048060ff */
[----:B------:R0:W-:Y:S01]  /*6df0*/  @!P5 STG.E.U8 desc[UR18][R20.64+0x1], R5 ;  /* 0x000001051400d986 */ /* 0x0001e2000c101112 */
[C---:B------:R-:W-:Y:S01]  /*6e00*/  ISETP.LT.OR P5, PT, R6.reuse, 0x9, !P1 ;  /* 0x000000090600780c */ /* 0x040fe20004fa1670 */
[-C--:B------:R-:W-:Y:S01]  /*6e10*/  FMUL R141, R141, R14.reuse ;  /* 0x0000000e8d8d7220 */ /* 0x080fe20000400000 */
[----:B------:R-:W-:Y:S01]  /*6e20*/  F2FP.SATFINITE.E5M2.F32.PACK_AB_MERGE_C R147, RZ, R147, RZ ;  /* 0x00000093ff93723e */ /* 0x000fe200048060ff */
[----:B------:R-:W-:Y:S01]  /*6e30*/  @!P3 STG.E.U8 desc[UR18][R18.64], R149 ;  /* 0x000000951200b986 */ /* 0x000fe2000c101112 */
[----:B------:R-:W-:Y:S01]  /*6e40*/  ISETP.LT.OR P3, PT, R6, 0x9, !P0 ;  /* 0x000000090600780c */ /* 0x000fe20004761670 */
[-C--:B------:R-:W-:Y:S01]  /*6e50*/  FMUL R136, R136, R14.reuse ;  /* 0x0000000e88887220 */ /* 0x080fe20000400000 */
[----:B------:R-:W-:Y:S01]  /*6e60*/  F2FP.SATFINITE.E5M2.F32.PACK_AB_MERGE_C R145, RZ, R145, RZ ;  /* 0x00000091ff91723e */ /* 0x000fe200048060ff */
[-C--:B------:R-:W-:Y:S01]  /*6e70*/  FMUL R139, R139, R14.reuse ;  /* 0x0000000e8b8b7220 */ /* 0x080fe20000400000 */
[----:B------:R-:W-:Y:S01]  /*6e80*/  F2FP.SATFINITE.E5M2.F32.PACK_AB_MERGE_C R143, RZ, R143, RZ ;  /* 0x0000008fff8f723e */ /* 0x000fe200048060ff */
[----:B------:R1:W-:Y:S01]  /*6e90*/  @!P4 STG.E.U8 desc[UR18][R18.64+0x1], R25 ;  /* 0x000001191200c986 */ /* 0x0003e2000c101112 */
[----:B------:R-:W-:Y:S01]  /*6ea0*/  ISETP.LT.OR P4, PT, R6, 0xa, !P0 ;  /* 0x0000000a0600780c */ /* 0x000fe20004781670 */
[----:B------:R-:W-:Y:S01]  /*6eb0*/  FMUL R134, R134, R14 ;  /* 0x0000000e86867220 */ /* 0x000fe20000400000 */
[----:B0-----:R-:W-:Y:S01]  /*6ec0*/  F2FP.SATFINITE.E5M2.F32.PACK_AB_MERGE_C R5, RZ, R142, RZ ;  /* 0x0000008eff05723e */ /* 0x001fe200048060ff */
[----:B------:R-:W-:Y:S01]  /*6ed0*/  @!P5 STG.E.U8 desc[UR18][R20.64+0x8], R147 ;  /* 0x000008931400d986 */ /* 0x000fe2000c101112 */
[C---:B------:R-:W-:Y:S01]  /*6ee0*/  ISETP.LT.OR P5, PT, R6.reuse, 0x11, !P1 ;  /* 0x000000110600780c */ /* 0x040fe20004fa1670 */
[-C--:B------:R-:W-:Y:S01]  /*6ef0*/  FMUL R137, R137, R14.reuse ;  /* 0x0000000e89897220 */ /* 0x080fe20000400000 */
[----:B------:R-:W-:Y:S01]  /*6f00*/  F2FP.SATFINITE.E5M2.F32.PACK_AB_MERGE_C R141, RZ, R141, RZ ;  /* 0x0000008dff8d723e */ /* 0x000fe200048060ff */
[----:B------:R0:W-:Y:S01]  /*6f10*/  @!P6 STG.E.U8 desc[UR18][R20.64+0x9], R5 ;  /* 0x000009051400e986 */ /* 0x0001e2000c101112 */
[----:B------:R-:W-:Y:S01]  /*6f20*/  ISETP.LT.OR P6, PT, R6, 0x12, !P1 ;  /* 0x000000120600780c */ /* 0x000fe20004fc1670 */
[----:B------:R-:W-:Y:S01]  /*6f30*/  FMUL R132, R132, R14 ;  /* 0x0000000e84847220 */ /* 0x000fe20000400000 */
[----:B------:R-:W-:Y:S01]  /*6f40*/  F2FP.SATFINITE.E5M2.F32.PACK_AB_MERGE_C R139, RZ, R139, RZ ;  /* 0x0000008bff8b723e */ /* 0x000fe200048060ff */
[----:B------:R-:W-:Y:S01]  /*6f50*/  @!P3 STG.E.U8 desc[UR18][R18.64+0x8], R145 ;  /* 0x000008911200b986 */ /* 0x000fe2000c101112 */
[----:B-1----:R-:W-:Y:S01]  /*6f60*/  F2FP.SATFINITE.E5M2.F32.PACK_AB_MERGE_C R25, RZ, R140, RZ ;  /* 0x0000008cff19723e */ /* 0x002fe200048060ff */
[-C--:B------:R-:W-:Y:S01]  /*6f70*/  FMUL R135, R135, R14.reuse ;  /* 0x0000000e87877220 */ /* 0x080fe20000400000 */
[----:B------:R-:W-:Y:S01]  /*6f80*/  ISETP.LT.OR P3, PT, R6, 0x11, !P0 ;  /* 0x000000110600780c */ /* 0x000fe20004761670 */
[-C--:B------:R-:W-:Y:S01]  /*6f90*/  FMUL R130, R130, R14.reuse ;  /* 0x0000000e82827220 */ /* 0x080fe20000400000 */
[----:B------:R-:W-:Y:S01]  /*6fa0*/  F2FP.SATFINITE.E5M2.F32.PACK_AB_MERGE_C R137, RZ, R137, RZ ;  /* 0x00000089ff89723e */ /* 0x000fe200048060ff */
[----:B------:R1:W-:Y:S01]  /*6fb0*/  @!P4 STG.E.U8 desc[UR18][R18.64+0x9], R25 ;  /* 0x000009191200c986 */ /* 0x0003e2000c101112 */
[C---:B------:R-:W-:Y:S01]  /*6fc0*/  ISETP.LT.OR P4, PT, R6.reuse, 0x12, !P0 ;  /* 0x000000120600780c */ /* 0x040fe20004781670 */
[----:B------:R-:W-:Y:S01]  /*6fd0*/  FMUL R133, R133, R14 ;  /* 0x0000000e85857220 */ /* 0x000fe20000400000 */
[----:B0-----:R-:W-:Y:S01]  /*6fe0*/  F2FP.SATFINITE.E5M2.F32.PACK_AB_MERGE_C R5, RZ, R138, RZ ;  /* 0x0000008aff05723e */ /* 0x001fe200048060ff */
[----:B------:R-:W-:Y:S01]  /*6ff0*/  @!P5 STG.E.U8 desc[UR18][R20.64+0x10], R143 ;  /* 0x0000108f1400d986 */ /* 0x000fe2000c101112 */
[----:B------:R-:W-:Y:S01]  /*7000*/  ISETP.LT.OR P5, PT, R6, 0x19, !P1 ;  /* 0x000000190600780c */ /* 0x000fe20004fa1670 */
[-C--:B------:R-:W-:Y:S01]  /*7010*/  FMUL R128, R128, R14.reuse ;  /* 0x0000000e80807220 */ /* 0x080fe20000400000 */
[----:B------:R-:W-:Y:S01]  /*7020*/  F2FP.SATFINITE.E5M2.F32.PACK_AB_MERGE_C R135, RZ, R135, RZ ;  /* 0x00000087ff87723e */ /* 0x000fe200048060ff */
[----:B------:R0:W-:Y:S01]  /*7030*/  @!P6 STG.E.U8 desc[UR18][R20.64+0x11], R5 ;  /* 0x000011051400e986 */ /* 0x0001e2000c101112 */
[----:B------:R-:W-:Y:S01]  /*7040*/  ISETP.LT.OR P6, PT, R6, 0x1a, !P1 ;  /* 0x0000001a0600780c */ /* 0x000fe20004fc1670 */
[-C--:B------:R-:W-:Y:S01]  /*7050*/  FMUL R131, R131, R14.reuse ;  /* 0x0000000e83837220 */ /* 0x080fe20000400000 */
[----:B------:R-:W-:Y:S01]  /*7060*/  FMUL R126, R126, R14 ;  /* 0x0000000e7e7e7220 */ /* 0x000fe20000400000 */
[----:B-1----:R-:W-:Y:S01]  /*7070*/  F2FP.SATFINITE.E5M2.F32.PACK_AB_MERGE_C R25, RZ, R136, RZ ;  /* 0x00000088ff19723e */ /* 0x002fe200048060ff */
[----:B------:R-:W-:Y:S01]  /*7080*/  @!P3 STG.E.U8 desc[UR18][R18.64+0x10], R141 ;  /* 0x0000108d1200b986 */ /* 0x000fe2000c101112 */
[C---:B------:R-:W-:Y:S01]  /*7090*/  ISETP.LT.OR P3, PT, R6.reuse, 0x19, !P0 ;  /* 0x000000190600780c */ /* 0x040fe20004761670 */
        /* <DEDUP_REMOVED lines=37> */
[-C--:B------:R-:W-:Y:S01]  /*72f0*/  FMUL R114, R114, R14.reuse ;  /* 0x0000000e72727220 */ /* 0x080fe20000400000 */
        /* <DEDUP_REMOVED lines=81> */
[C---:B------:R-:W-:Y:S01]  /*7810*/  ISETP.LT.OR P6, PT, R6.reuse, 0x52, !P1 ;  /* 0x000000520600780c */ /* 0x040fe20004fc1670 */
        /* <DEDUP_REMOVED lines=22> */
[----:B------:R-:W-:-:S02]  /*7980*/  ISETP.LT.OR P3, PT, R6, 0x59, !P0 ;  /* 0x000000590600780c */ /* 0x000fc40004761670 */
[----:B------:R-:W-:Y:S01]  /*7990*/  F2FP.SATFINITE.E5M2.F32.PACK_AB_MERGE_C R93, RZ, R93, RZ ;  /* 0x0000005dff5d723e */ /* 0x000fe200048060ff */
[----:B------:R1:W-:Y:S01]  /*79a0*/  @!P4 STG.E.U8 desc[UR18][R18.64+0x51], R25 ;  /* 0x000051191200c986 */ /* 0x0003e2000c101112 */
[C---:B------:R-:W-:Y:S02]  /*79b0*/  ISETP.LT.OR P4, PT, R6.reuse, 0x5a, !P0 ;  /* 0x0000005a0600780c */ /* 0x040fe40004781670 */
[----:B0-----:R-:W-:Y:S01]  /*79c0*/  F2FP.SATFINITE.E5M2.F32.PACK_AB_MERGE_C R5, RZ, R102, RZ ;  /* 0x00000066ff05723e */ /* 0x001fe200048060ff */
[----:B------:R-:W-:Y:S01]  /*79d0*/  @!P5 STG.E.U8 desc[UR18][R20.64+0x58], R107 ;  /* 0x0000586b1400d986 */ /* 0x000fe2000c101112 */
[C---:B------:R-:W-:Y:S02]  /*79e0*/  ISETP.LT.OR P5, PT, R6.reuse, 0x61, !P1 ;  /* 0x000000610600780c */ /* 0x040fe40004fa1670 */
[----:B------:R-:W-:Y:S01]  /*79f0*/  F2FP.SATFINITE.E5M2.F32.PACK_AB_MERGE_C R23, RZ, R23, RZ ;  /* 0x00000017ff17723e */ /* 0x000fe200048060ff */
[----:B------:R0:W-:Y:S01]  /*7a00*/  @!P6 STG.E.U8 desc[UR18][R20.64+0x59], R5 ;  /* 0x000059051400e986 */ /* 0x0001e2000c101112 */
[----:B------:R-:W-:-:S02]  /*7a10*/  ISETP.LT.OR P6, PT, R6, 0x62, !P1 ;  /* 0x000000620600780c */ /* 0x000fc40004fc1670 */
[----:B------:R-:W-:Y:S01]  /*7a20*/  F2FP.SATFINITE.E5M2.F32.PACK_AB_MERGE_C R89, RZ, R89, RZ ;  /* 0x00000059ff59723e */ /* 0x000fe200048060ff */
[----:B------:R-:W-:Y:S01]  /*7a30*/  @!P3 STG.E.U8 desc[UR18][R18.64+0x58], R105 ;  /* 0x000058691200b986 */ /* 0x000fe2000c101112 */
[----:B-1----:R-:W-:Y:S02]  /*7a40*/  F2FP.SATFINITE.E5M2.F32.PACK_AB_MERGE_C R25, RZ, R100, RZ ;  /* 0x00000064ff19723e */ /* 0x002fe400048060ff */
[C---:B------:R-:W-:Y:S02]  /*7a50*/  ISETP.LT.OR P3, PT, R6.reuse, 0x61, !P0 ;  /* 0x000000610600780c */ /* 0x040fe40004761670 */
[----:B------:R-:W-:Y:S01]  /*7a60*/  F2FP.SATFINITE.E5M2.F32.PACK_AB_MERGE_C R27, RZ, R88, RZ ;  /* 0x00000058ff1b723e */ /* 0x000fe200048060ff */
[----:B------:R1:W-:Y:S01]  /*7a70*/  @!P4 STG.E.U8 desc[UR18][R18.64+0x59], R25 ;  /* 0x000059191200c986 */ /* 0x0003e2000c101112 */
[C---:B------:R-:W-:Y:S02]  /*7a80*/  ISETP.LT.OR P4, PT, R6.reuse, 0x62, !P0 ;  /* 0x000000620600780c */ /* 0x040fe40004781670 */
[----:B0-----:R-:W-:Y:S01]  /*7a90*/  F2FP.SATFINITE.E5M2.F32.PACK_AB_MERGE_C R5, RZ, R98, RZ ;  /* 0x00000062ff05723e */ /* 0x001fe200048060ff */
[----:B------:R-:W-:Y:S01]  /*7aa0*/  @!P5 STG.E.U8 desc[UR18][R20.64+0x60], R101 ;  /* 0x000060651400d986 */ /* 0x000fe2000c101112 */
[----:B------:R-:W-:-:S03]  /*7ab0*/  ISETP.LT.OR P5, PT, R6, 0x69, !P1 ;  /* 0x000000690600780c */ /* 0x000fc60004fa1670 */
[----:B------:R0:W-:Y:S01]  /*7ac0*/  @!P6 STG.E.U8 desc[UR18][R20.64+0x61], R5 ;  /* 0x000061051400e986 */ /* 0x0001e2000c101112 */
[C---:B------:R-:W-:Y:S02]  /*7ad0*/  ISETP.LT.OR P6, PT, R6.reuse, 0x6a, !P1 ;  /* 0x0000006a0600780c */ /* 0x040fe40004fc1670 */
[----:B-1----:R-:W-:Y:S01]  /*7ae0*/  F2FP.SATFINITE.E5M2.F32.PACK_AB_MERGE_C R25, RZ, R96, RZ ;  /* 0x00000060ff19723e */ /* 0x002fe200048060ff */
[----:B------:R-:W-:Y:S01]  /*7af0*/  @!P3 STG.E.U8 desc[UR18][R18.64+0x60], R103 ;  /* 0x000060671200b986 */ /* 0x000fe2000c101112 */
[----:B------:R-:W-:-:S03]  /*7b00*/  ISETP.LT.OR P3, PT, R6, 0x69, !P0 ;  /* 0x000000690600780c */ /* 0x000fc60004761670 */
        /* <DEDUP_REMOVED lines=12> */
[C---:B------:R-:W-:Y:S01]  /*7bd0*/  ISETP.LT.OR P1, PT, R6.reuse, 0x7a, !P1 ;  /* 0x0000007a0600780c */ /* 0x040fe20004f21670 */
[----:B------:R2:W-:Y:S01]  /*7be0*/  @!P5 STG.E.U8 desc[UR18][R20.64+0x70], R95 ;  /* 0x0000705f1400d986 */ /* 0x0005e2000c101112 */
[C---:B------:R-:W-:Y:S02]  /*7bf0*/  ISETP.LT.OR P5, PT, R6.reuse, 0x72, !P0 ;  /* 0x000000720600780c */ /* 0x040fe400047a1670 */
[----:B0-----:R-:W-:Y:S01]  /*7c00*/  F2FP.SATFINITE.E5M2.F32.PACK_AB_MERGE_C R5, RZ, R90, RZ ;  /* 0x0000005aff05723e */ /* 0x001fe200048060ff */
[----:B------:R2:W-:Y:S01]  /*7c10*/  @!P6 STG.E.U8 desc[UR18][R20.64+0x71], R91 ;  /* 0x0000715b1400e986 */ /* 0x0005e2000c101112 */
[C---:B------:R-:W-:Y:S02]  /*7c20*/  ISETP.LT.OR P6, PT, R6.reuse, 0x79, !P0 ;  /* 0x000000790600780c */ /* 0x040fe400047c1670 */
[----:B------:R-:W-:Y:S01]  /*7c30*/  ISETP.LT.OR P0, PT, R6, 0x7a, !P0 ;  /* 0x0000007a0600780c */ /* 0x000fe20004701670 */
[----:B------:R2:W-:Y:S01]  /*7c40*/  @!P3 STG.E.U8 desc[UR18][R18.64+0x70], R93 ;  /* 0x0000705d1200b986 */ /* 0x0005e2000c101112 */
[----:B-1----:R-:W-:-:S05]  /*7c50*/  F2FP.SATFINITE.E5M2.F32.PACK_AB_MERGE_C R25, RZ, R22, RZ ;  /* 0x00000016ff19723e */ /* 0x002fca00048060ff */
[----:B------:R2:W-:Y:S04]  /*7c60*/  @!P5 STG.E.U8 desc[UR18][R18.64+0x71], R5 ;  /* 0x000071051200d986 */ /* 0x0005e8000c101112 */
[----:B------:R2:W-:Y:S04]  /*7c70*/  @!P4 STG.E.U8 desc[UR18][R20.64+0x78], R23 ;  /* 0x000078171400c986 */ /* 0x0005e8000c101112 */
[----:B------:R2:W-:Y:S04]  /*7c80*/  @!P1 STG.E.U8 desc[UR18][R20.64+0x79], R25 ;  /* 0x0000791914009986 */ /* 0x0005e8000c101112 */
[----:B------:R2:W-:Y:S04]  /*7c90*/  @!P6 STG.E.U8 desc[UR18][R18.64+0x78], R89 ;  /* 0x000078591200e986 */ /* 0x0005e8000c101112 */
[----:B------:R2:W-:Y:S02]  /*7ca0*/  @!P0 STG.E.U8 desc[UR18][R18.64+0x79], R27 ;  /* 0x0000791b12008986 */ /* 0x0005e4000c101112 */
.L_x_170:
[----:B------:R-:W-:Y:S05]  /*7cb0*/  BSYNC B0 ;  /* 0x0000000000007941 */ /* 0x000fea0003800000 */
.L_x_40:
[C---:B------:R-:W-:Y:S01]  /*7cc0*/  LEA R2, P0, R8.reuse, R2, 0x1 ;  /* 0x0000000208027211 */ /* 0x040fe200078008ff */
[----:B------:R-:W-:Y:S01]  /*7cd0*/  ULDC.64 UR6, c[0x0][0x650] ;  /* 0x0001940000067ab9 */ /* 0x000fe20000000a00 */
[----:B-----5:R-:W-:Y:S01]  /*7ce0*/  IMAD.U32 R4, RZ, RZ, UR16 ;  /* 0x00000010ff047e24 */ /* 0x020fe2000f8e00ff */
[----:B0-2---:R-:W-:Y:S01]  /*7cf0*/  PRMT R18, RZ, 0x7610, R18 ;  /* 0x00007610ff127816 */ /* 0x005fe20000000012 */
[----:B------:R-:W-:Y:S01]  /*7d00*/  IMAD.MOV.U32 R6, RZ, RZ, -0x1 ;  /* 0xffffffffff067424 */ /* 0x000fe200078e00ff */
[----:B------:R-:W-:Y:S01]  /*7d10*/  LEA.HI.X R3, R8, R3, R0, 0x1, P0 ;  /* 0x0000000308037211 */ /* 0x000fe200000f0c00 */
[----:B------:R0:W-:Y:S01]  /*7d20*/  SYNCS.ARRIVE.TRANS64.A1T0 RZ, [R4+UR21], RZ ;  /* 0x000000ff04ff79a7 */ /* 0x0001e20008100015 */
[----:B------:R-:W-:Y:S01]  /*7d30*/  ISETP.GE.U32.AND P0, PT, R2, UR6, PT ;  /* 0x0000000602007c0c */ /* 0x000fe2000bf06070 */
[----:B------:R-:W-:-:S03]  /*7d40*/  IMAD.MOV.U32 R5, RZ, RZ, -0x1 ;  /* 0xffffffffff057424 */ /* 0x000fc600078e00ff */
[----:B------:R-:W-:Y:S01]  /*7d50*/  ISETP.GE.U32.AND.EX P0, PT, R3, UR7, PT, P0 ;  /* 0x0000000703007c0c */ /* 0x000fe2000bf06100 */
[----:B0-----:R-:W-:-:S12]  /*7d60*/  IMAD.MOV.U32 R4, RZ, RZ, -0x1 ;  /* 0xffffffffff047424 */ /* 0x001fd800078e00ff */
[----:B------:R-:W-:Y:S05]  /*7d70*/  @P0 BRA `(.L_x_171) ;  /* 0x0000000400600947 */ /* 0x000fea0003800000 */
[----:B------:R-:W0:Y:S01]  /*7d80*/  S2R R28, SR_CTAID.X ;  /* 0x00000000001c7919 */ /* 0x000e220000002500 */
[----:B------:R-:W2:Y:S01]  /*7d90*/  LDC.64 R22, c[0x0][0x628] ;  /* 0x00018a00ff167b82 */ /* 0x000ea20000000a00 */
[----:B------:R-:W-:Y:S01]  /*7da0*/  ULDC UR6, c[0x0][0x150] ;  /* 0x0000540000067ab9 */ /* 0x000fe20000000800 */
[----:B-1--4-:R-:W-:Y:S01]  /*7db0*/  IMAD.MOV.U32 R20, RZ, RZ, R2 ;  /* 0x000000ffff147224 */ /* 0x012fe200078e0002 */
[----:B------:R-:W1:Y:S01]  /*7dc0*/  S2R R30, SR_CTAID.Y ;  /* 0x00000000001e7919 */ /* 0x000e620000002600 */
[----:B------:R-:W-:-:S04]  /*7dd0*/  IMAD.MOV.U32 R21, RZ, RZ, R3 ;  /* 0x000000ffff157224 */ /* 0x000fc800078e0003 */
[----:B------:R-:W4:Y:S08]  /*7de0*/  LDC R31, c[0x0][0x144] ;  /* 0x00005100ff1f7b82 */ /* 0x000f300000000800 */
[----:B------:R-:W1:Y:S08]  /*7df0*/  LDC R6, c[0x0][0x630] ;  /* 0x00018c00ff067b82 */ /* 0x000e700000000800 */
[----:B------:R-:W1:Y:S01]  /*7e00*/  LDC.64 R26, c[0x0][0x620] ;  /* 0x00018800ff1a7b82 */ /* 0x000e620000000a00 */
[----:B--2---:R-:W-:-:S04]  /*7e10*/  ISETP.NE.U32.AND P0, PT, R22, RZ, PT ;  /* 0x000000ff1600720c */ /* 0x004fc80003f05070 */
[----:B------:R-:W-:Y:S02]  /*7e20*/  ISETP.NE.AND.EX P0, PT, R23, RZ, PT, P0 ;  /* 0x000000ff1700720c */ /* 0x000fe40003f05300 */
[----:B0-----:R-:W-:-:S05]  /*7e30*/  I2FP.F32.U32 R4, R28 ;  /* 0x0000001c00047245 */ /* 0x001fca0000201000 */
[----:B------:R-:W-:-:S04]  /*7e40*/  FMUL R4, R4, UR6 ;  /* 0x0000000604047c20 */ /* 0x000fc80008400000 */
[----:B------:R0:W2:Y:S02]  /*7e50*/  F2I.U32.TRUNC.NTZ R29, R4 ;  /* 0x00000004001d7305 */ /* 0x0000a4000020f000 */
[----:B----4-:R-:W-:Y:S05]  /*7e60*/  @!P0 BRA `(.L_x_172) ;  /* 0x0000000000288947 */ /* 0x010fea0003800000 */
[----:B------:R-:W4:Y:S02]  /*7e70*/  LDC R5, c[0x0][0x634] ;  /* 0x00018d00ff057b82 */ /* 0x000f240000000800 */
[----:B----4-:R-:W-:-:S05]  /*7e80*/  IADD3 R21, P0, R2, R5, RZ ;  /* 0x0000000502157210 */ /* 0x010fca0007f1e0ff */
[----:B---3--:R-:W-:-:S04]  /*7e90*/  IMAD.X R25, RZ, RZ, R3, P0 ;  /* 0x000000ffff197224 */ /* 0x008fc800000e0603 */
[----:B0-----:R-:W-:-:S04]  /*7ea0*/  IMAD.WIDE.U32 R4, R25, R22, RZ ;  /* 0x0000001619047225 */ /* 0x001fc800078e00ff */
[----:B------:R-:W-:-:S04]  /*7eb0*/  IMAD.WIDE.U32 R18, P0, R21, R23, R4 ;  /* 0x0000001715127225 */ /* 0x000fc80007800004 */
[----:B------:R-:W-:-:S04]  /*7ec0*/  IMAD.WIDE.U32 R4, R21, R22, RZ ;  /* 0x0000001615047225 */ /* 0x000fc800078e00ff */
[----:B------:R-:W-:Y:S01]  /*7ed0*/  IMAD.X R21, RZ, RZ, RZ, P0 ;  /* 0x000000ffff157224 */ /* 0x000fe200000e06ff */
[----:B------:R-:W-:Y:S01]  /*7ee0*/  IADD3 RZ, P0, R5, R18, RZ ;  /* 0x0000001205ff7210 */ /* 0x000fe20007f1e0ff */
[----:B------:R-:W-:-:S04]  /*7ef0*/  IMAD.MOV.U32 R20, RZ, RZ, R19 ;  /* 0x000000ffff147224 */ /* 0x000fc800078e0013 */
[----:B------:R-:W-:-:S08]  /*7f00*/  IMAD.WIDE.U32.X R20, R25, R23, R20, P0 ;  /* 0x0000001719147225 */ /* 0x000fd000000e0414 */
.L_x_172:
[-CC-:B-1-3--:R-:W-:Y:S01]  /*7f10*/  SHF.R.U64 R24, R20, R6.reuse, R21.reuse ;  /* 0x0000000614187219 */ /* 0x18afe20000001215 */
[----:B------:R-:W1:Y:S01]  /*7f20*/  LDC.64 R34, c[0x0][0x640] ;  /* 0x00019000ff227b82 */ /* 0x000e620000000a00 */
[----:B0-----:R-:W-:Y:S01]  /*7f30*/  SHF.R.U32.HI R4, RZ, R6, R21 ;  /* 0x00000006ff047219 */ /* 0x001fe20000011615 */
[----:B--2---:R-:W-:Y:S01]  /*7f40*/  IMAD.MOV R29, RZ, RZ, -R29 ;  /* 0x000000ffff1d7224 */ /* 0x004fe200078e0a1d */
[----:B------:R-:W-:Y:S01]  /*7f50*/  IADD3 R19, P0, RZ, -R24, RZ ;  /* 0x80000018ff137210 */ /* 0x000fe20007f1e0ff */
[----:B------:R-:W-:Y:S01]  /*7f60*/  ULDC UR6, c[0x0][0x154] ;  /* 0x0000550000067ab9 */ /* 0x000fe20000000800 */
[----:B------:R-:W-:Y:S02]  /*7f70*/  IMAD.MOV.U32 R21, RZ, RZ, 0x1 ;  /* 0x00000001ff157424 */ /* 0x000fe400078e00ff */
[----:B------:R-:W-:Y:S01]  /*7f80*/  IMAD R29, R31, R29, R28 ;  /* 0x0000001d1f1d7224 */ /* 0x000fe200078e021c */
[----:B------:R-:W0:Y:S01]  /*7f90*/  LDC R18, c[0x0][0x618] ;  /* 0x00018600ff127b82 */ /* 0x000e220000000800 */
[----:B------:R-:W-:-:S04]  /*7fa0*/  IMAD.X R5, RZ, RZ, ~R4, P0 ;  /* 0x000000ffff057224 */ /* 0x000fc800000e0e04 */
[-C--:B------:R-:W-:Y:S02]  /*7fb0*/  IMAD R6, R5, R26.reuse, RZ ;  /* 0x0000001a05067224 */ /* 0x080fe400078e02ff */
[C---:B------:R-:W-:Y:S01]  /*7fc0*/  IMAD.WIDE.U32 R4, R19.reuse, R26, R2 ;  /* 0x0000001a13047225 */ /* 0x040fe200078e0002 */
[----:B------:R-:W2:Y:S03]  /*7fd0*/  LDC R20, c[0x0][0x608] ;  /* 0x00018200ff147b82 */ /* 0x000ea60000000800 */
[----:B------:R-:W-:Y:S01]  /*7fe0*/  IMAD R19, R19, R27, R6 ;  /* 0x0000001b13137224 */ /* 0x000fe200078e0206 */
[----:B------:R-:W-:-:S03]  /*7ff0*/  I2FP.F32.U32 R6, R30 ;  /* 0x0000001e00067245 */ /* 0x000fc60000201000 */
[----:B------:R-:W-:Y:S01]  /*8000*/  IMAD.IADD R5, R5, 0x1, R19 ;  /* 0x0000000105057824 */ /* 0x000fe200078e0213 */
[----:B------:R-:W3:Y:S01]  /*8010*/  LDC R32, c[0x0][0x658] ;  /* 0x00019600ff207b82 */ /* 0x000ee20000000800 */
[----:B-1----:R-:W-:Y:S01]  /*8020*/  ISETP.NE.U32.AND P0, PT, R34, RZ, PT ;  /* 0x000000ff2200720c */ /* 0x002fe20003f05070 */
[----:B------:R-:W-:-:S03]  /*8030*/  IMAD.MOV.U32 R19, RZ, RZ, -0x1 ;  /* 0xffffffffff137424 */ /* 0x000fc600078e00ff */
[----:B------:R-:W-:-:S03]  /*8040*/  ISETP.NE.AND.EX P0, PT, R35, RZ, PT, P0 ;  /* 0x000000ff2300720c */ /* 0x000fc60003f05300 */
[----:B------:R-:W1:Y:S01]  /*8050*/  LDC R27, c[0x0][0x148] ;  /* 0x00005200ff1b7b82 */ /* 0x000e620000000800 */
[-CC-:B0-----:R-:W-:Y:S02]  /*8060*/  SHF.R.U64 R22, R4, R18.reuse, R5.reuse ;  /* 0x0000001204167219 */ /* 0x181fe40000001205 */
[----:B------:R-:W-:Y:S01]  /*8070*/  SHF.R.U32.HI R5, RZ, R18, R5 ;  /* 0x00000012ff057219 */ /* 0x000fe20000011605 */
[----:B------:R-:W-:-:S04]  /*8080*/  FMUL R18, R6, UR6 ;  /* 0x0000000606127c20 */ /* 0x000fc80008400000 */
[----:B------:R-:W0:Y:S01]  /*8090*/  LDC R28, c[0x0][0x600] ;  /* 0x00018000ff1c7b82 */ /* 0x000e220000000800 */
[----:B------:R4:W0:Y:S01]  /*80a0*/  F2I.U32.TRUNC.NTZ R25, R18 ;  /* 0x0000001200197305 */ /* 0x000822000020f000 */
[-CC-:B--2---:R-:W-:Y:S02]  /*80b0*/  SHF.R.U64 R6, R22, R20.reuse, R5.reuse ;  /* 0x0000001416067219 */ /* 0x184fe40000001205 */
[----:B------:R-:W-:-:S04]  /*80c0*/  SHF.R.U32.HI R5, RZ, R20, R5 ;  /* 0x00000014ff057219 */ /* 0x000fc80000011605 */
[----:B------:R-:W2:Y:S01]  /*80d0*/  LDC R33, c[0x0][0x648] ;  /* 0x00019200ff217b82 */ /* 0x000ea20000000800 */
[-CC-:B---3--:R-:W-:Y:S02]  /*80e0*/  SHF.R.U64 R26, R6, R32.reuse, R5.reuse ;  /* 0x00000020061a7219 */ /* 0x188fe40000001205 */
[-C--:B------:R-:W-:Y:S02]  /*80f0*/  SHF.L.U32 R19, R19, R32.reuse, RZ ;  /* 0x0000002013137219 */ /* 0x080fe400000006ff */
[-C--:B------:R-:W-:Y:S01]  /*8100*/  SHF.R.U32.HI R5, RZ, R32.reuse, R5 ;  /* 0x00000020ff057219 */ /* 0x080fe20000011605 */
[----:B------:R-:W-:Y:S01]  /*8110*/  IMAD.MOV.U32 R4, RZ, RZ, R26 ;  /* 0x000000ffff047224 */ /* 0x000fe200078e001a */
[----:B------:R-:W-:Y:S01]  /*8120*/  SHF.L.U32 R32, R21, R32, RZ ;  /* 0x0000002015207219 */ /* 0x000fe200000006ff */
[----:B------:R-:W3:Y:S01]  /*8130*/  LDC R36, c[0x0][0x638] ;  /* 0x00018e00ff247b82 */ /* 0x000ee20000000800 */
[----:B------:R-:W-:-:S07]  /*8140*/  LOP3.LUT R31, RZ, R19, RZ, 0x33, !PT ;  /* 0x00000013ff1f7212 */ /* 0x000fce00078e33ff */
[----:B------:R-:W0:Y:S01]  /*8150*/  LDC R37, c[0x0][0x610] ;  /* 0x00018400ff257b82 */ /* 0x000e220000000800 */
[----:B----4-:R-:W-:Y:S05]  /*8160*/  @!P0 BRA `(.L_x_173) ;  /* 0x0000000000288947 */ /* 0x010fea0003800000 */
[----:B------:R-:W4:Y:S02]  /*8170*/  LDC R21, c[0x0][0x64c] ;  /* 0x00019300ff157b82 */ /* 0x000f240000000800 */
[----:B----4-:R-:W-:-:S05]  /*8180*/  IADD3 R21, P0, R26, R21, RZ ;  /* 0x000000151a157210 */ /* 0x010fca0007f1e0ff */
        /* <DEDUP_REMOVED lines=8> */
.L_x_173:
[----:B--2---:R-:W-:Y:S01]  /*8210*/  SHF.R.U64 R4, R4, R33, R5 ;  /* 0x0000002104047219 */ /* 0x004fe20000001205 */
[----:B0-----:R-:W-:Y:S01]  /*8220*/  VIADD R21, R28, 0xffffffff ;  /* 0xffffffff1c157836 */ /* 0x001fe20000000000 */
[----:B------:R-:W-:Y:S01]  /*8230*/  LOP3.LUT R19, R6, R31, RZ, 0xc0, !PT ;  /* 0x0000001f06137212 */ /* 0x000fe200078ec0ff */
[----:B------:R-:W-:Y:S02]  /*8240*/  IMAD.MOV R25, RZ, RZ, -R25 ;  /* 0x000000ffff197224 */ /* 0x000fe400078e0a19 */
[----:B------:R-:W-:Y:S02]  /*8250*/  IMAD.MOV R5, RZ, RZ, -R4 ;  /* 0x000000ffff057224 */ /* 0x000fe400078e0a04 */
[----:B------:R-:W-:Y:S01]  /*8260*/  IMAD R6, R32, R4, R19 ;  /* 0x0000000420067224 */ /* 0x000fe200078e0213 */
[----:B------:R-:W-:Y:S01]  /*8270*/  LOP3.LUT R19, R22, R21, RZ, 0xc0, !PT ;  /* 0x0000001516137212 */ /* 0x000fe200078ec0ff */
[----:B-1----:R-:W-:Y:S02]  /*8280*/  @P2 IMAD R29, R27, R25, R30 ;  /* 0x000000191b1d2224 */ /* 0x002fe400078e021e */
[----:B---3--:R-:W-:-:S02]  /*8290*/  IMAD R4, R5, R36, R26 ;  /* 0x0000002405047224 */ /* 0x008fc400078e021a */
[----:B------:R-:W-:Y:S02]  /*82a0*/  IMAD R6, R6, R37, R29 ;  /* 0x0000002506067224 */ /* 0x000fe400078e021d */
[----:B------:R-:W-:Y:S02]  /*82b0*/  IMAD R19, R4, R28, R19 ;  /* 0x0000001c04137224 */ /* 0x000fe400078e0213 */
[----:B------:R-:W-:Y:S02]  /*82c0*/  IMAD.MOV.U32 R18, RZ, RZ, 0x1 ;  /* 0x00000001ff127424 */ /* 0x000fe400078e00ff */
[----:B------:R-:W-:Y:S01]  /*82d0*/  IMAD.MOV.U32 R4, RZ, RZ, R24 ;  /* 0x000000ffff047224 */ /* 0x000fe200078e0018 */
[----:B------:R-:W-:Y:S02]  /*82e0*/  SEL R5, R19, R6, !P2 ;  /* 0x0000000613057207 */ /* 0x000fe40005000000 */
[----:B------:R-:W-:-:S07]  /*82f0*/  SEL R6, R6, R19, !P2 ;  /* 0x0000001306067207 */ /* 0x000fce0005000000 */
.L_x_171:
[----:B------:R-:W-:Y:S02]  /*8300*/  LOP3.LUT P0, RZ, R18, 0xff, RZ, 0xc0, !PT ;  /* 0x000000ff12ff7812 */ /* 0x000fe4000780c0ff */
[----:B------:R-:W-:-:S11]  /*8310*/  LOP3.LUT R150, R150, 0x1, RZ, 0x3c, !PT ;  /* 0x0000000196967812 */ /* 0x000fd600078e3cff */
[----:B------:R-:W-:Y:S05]  /*8320*/  @P0 BRA `(.L_x_174) ;  /* 0xffffff9400400947 */ /* 0x000fea000383ffff */
[----:B------:R-:W-:Y:S05]  /*8330*/  EXIT ;  /* 0x000000000000794d */ /* 0x000fea0003800000 */
.L_x_18:
[----:B------:R-:W-:-:S08]  /*8340*/  ISETP.NE.AND P0, PT, R18, RZ, PT ;  /* 0x000000ff1200720c */ /* 0x000fd00003f05270 */
[----:B--23-5:R-:W0:-:S00]  /*8350*/  USETMAXREG.DEALLOC.CTAPOOL 0x28 ;  /* 0x00000028000079c8 */ /* 0x02ce0000080e0500 */
[----:B------:R-:W-:Y:S05]  /*8360*/  @P0 EXIT ;  /* 0x000000000000094d */ /* 0x000fea0003800000 */
[----:B0-----:R-:W-:Y:S01]  /*8370*/  LOP3.LUT P0, RZ, R20, 0xff, RZ, 0xc0, !PT ;  /* 0x000000ff14ff7812 */ /* 0x001fe2000780c0ff */
[----:B------:R-:W-:Y:S02]  /*8380*/  IMAD.MOV.U32 R12, RZ, RZ, 0x1 ;  /* 0x00000001ff0c7424 */ /* 0x000fe400078e00ff */
[----:B------:R-:W-:-:S10]  /*8390*/  IMAD.MOV.U32 R15, RZ, RZ, RZ ;  /* 0x000000ffff0f7224 */ /* 0x000fd400078e00ff */
[----:B------:R-:W-:Y:S05]  /*83a0*/  @!P0 BRA `(.L_x_175) ;  /* 0x0000000c00748947 */ /* 0x000fea0003800000 */
[----:B------:R-:W0:Y:S01]  /*83b0*/  S2UR UR9, SR_CgaCtaId ;  /* 0x00000000000979c3 */ /* 0x000e220000008800 */
[----:B------:R-:W-:Y:S01]  /*83c0*/  ULDC UR5, c[0x0][0x658] ;  /* 0x0001960000057ab9 */ /* 0x000fe20000000800 */
[----:B------:R-:W-:Y:S01]  /*83d0*/  UMOV UR10, 0xffffffff ;  /* 0xffffffff000a7882 */ /* 0x000fe20000000000 */
[----:B------:R-:W-:Y:S01]  /*83e0*/  UMOV UR15, 0x1 ;  /* 0x00000001000f7882 */ /* 0x000fe20000000000 */
[----:B------:R-:W-:Y:S01]  /*83f0*/  USHF.L.U32 UR10, UR10, UR5, URZ ;  /* 0x000000050a0a7299 */ /* 0x000fe2000800063f */
[----:B------:R-:W-:Y:S01]  /*8400*/  LOP3.LUT P0, RZ, R11, 0x1f, RZ, 0xc0, !PT ;  /* 0x0000001f0bff7812 */ /* 0x000fe2000780c0ff */
[----:B------:R-:W-:Y:S01]  /*8410*/  BSSY B0, `(.L_x_175) ;  /* 0x00000d6000007945 */ /* 0x000fe20003800000 */
[C---:B------:R-:W-:Y:S01]  /*8420*/  ISETP.NE.AND P3, PT, R10.reuse, RZ, PT ;  /* 0x000000ff0a00720c */ /* 0x040fe20003f65270 */
[----:B------:R-:W-:Y:S01]  /*8430*/  ULOP3.LUT UR14, URZ, UR10, URZ, 0x33, !UPT ;  /* 0x0000000a3f0e7292 */ /* 0x000fe2000f8e333f */
[----:B------:R-:W-:Y:S01]  /*8440*/  ISETP.NE.OR P0, PT, R10, RZ, !P0 ;  /* 0x000000ff0a00720c */ /* 0x000fe20004705670 */
[----:B------:R-:W-:Y:S01]  /*8450*/  IMAD.MOV.U32 R14, RZ, RZ, 0x1 ;  /* 0x00000001ff0e7424 */ /* 0x000fe200078e00ff */
[----:B------:R-:W-:Y:S01]  /*8460*/  LOP3.LUT R13, R7, 0x2, RZ, 0xfc, !PT ;  /* 0x00000002070d7812 */ /* 0x000fe200078efcff */
[----:B------:R-:W-:Y:S01]  /*8470*/  IMAD.MOV.U32 R12, RZ, RZ, 0x1 ;  /* 0x00000001ff0c7424 */ /* 0x000fe200078e00ff */
[----:B------:R-:W-:Y:S01]  /*8480*/  ULDC UR4, c[0x0][0x600] ;  /* 0x0001800000047ab9 */ /* 0x000fe20000000800 */
[----:B------:R-:W-:Y:S01]  /*8490*/  IMAD.MOV.U32 R15, RZ, RZ, RZ ;  /* 0x000000ffff0f7224 */ /* 0x000fe200078e00ff */
[----:B------:R-:W-:Y:S01]  /*84a0*/  UMOV UR20, 0x1111 ;  /* 0x0000111100147882 */ /* 0x000fe20000000000 */
[----:B------:R-:W-:-:S02]  /*84b0*/  USHF.L.U32 UR5, UR15, UR5, URZ ;  /* 0x000000050f057299 */ /* 0x000fc4000800063f */
[----:B------:R-:W-:Y:S02]  /*84c0*/  UIADD3 UR25, UR13, 0x1, URZ ;  /* 0x000000010d197890 */ /* 0x000fe4000fffe03f */
[----:B------:R-:W-:Y:S01]  /*84d0*/  UIADD3 UR4, UR4, -0x1, URZ ;  /* 0xffffffff04047890 */ /* 0x000fe2000fffe03f */
[----:B------:R-:W-:Y:S01]  /*84e0*/  ULDC.64 UR28, c[0x0][0x198] ;  /* 0x00006600001c7ab9 */ /* 0x000fe20000000a00 */
[----:B0-----:R-:W-:Y:S02]  /*84f0*/  USHF.R.U32.HI UR26, URZ, 0x2, UR9 ;  /* 0x000000023f1a7899 */ /* 0x001fe40008011609 */
[----:B------:R-:W-:Y:S02]  /*8500*/  ULOP3.LUT UR8, UR9, 0x3, URZ, 0xc0, !UPT ;  /* 0x0000000309087892 */ /* 0x000fe4000f8ec03f */
[----:B------:R-:W-:Y:S02]  /*8510*/  USHF.L.U32 UR6, UR9, 0x5, URZ ;  /* 0x0000000509067899 */ /* 0x000fe4000800063f */
[----:B------:R-:W-:-:S02]  /*8520*/  USHF.L.U32 UR7, UR9, 0xb, URZ ;  /* 0x0000000b09077899 */ /* 0x000fc4000800063f */
[----:B------:R-:W-:Y:S02]  /*8530*/  ULOP3.LUT UR9, UR9, 0xfffffffc, URZ, 0xc0, !UPT ;  /* 0xfffffffc09097892 */ /* 0x000fe4000f8ec03f */
[----:B------:R-:W-:Y:S02]  /*8540*/  UISETP.GT.U32.AND UP0, UPT, UR8, 0xffff, UPT ;  /* 0x0000ffff0800788c */ /* 0x000fe4000bf04070 */
[----:B------:R-:W-:Y:S02]  /*8550*/  ULOP3.LUT UR11, UR9, 0x1, URZ, 0xfc, !UPT ;  /* 0x00000001090b7892 */ /* 0x000fe4000f8efc3f */
[----:B------:R-:W-:Y:S02]  /*8560*/  ULOP3.LUT UR12, UR9, 0x2, URZ, 0xfc, !UPT ;  /* 0x00000002090c7892 */ /* 0x000fe4000f8efc3f */
[----:B------:R-:W-:Y:S02]  /*8570*/  USHF.L.U32 UR10, UR15, UR9, URZ ;  /* 0x000000090f0a7299 */ /* 0x000fe4000800063f */
[----:B------:R-:W-:-:S02]  /*8580*/  ULOP3.LUT UR9, UR9, 0x3, URZ, 0xfc, !UPT ;  /* 0x0000000309097892 */ /* 0x000fc4000f8efc3f */
[----:B------:R-:W-:Y:S02]  /*8590*/  USHF.L.U32 UR11, UR15, UR11, URZ ;  /* 0x0000000b0f0b7299 */ /* 0x000fe4000800063f */
[----:B------:R-:W-:Y:S02]  /*85a0*/  USHF.L.U32 UR12, UR15, UR12, URZ ;  /* 0x0000000c0f0c7299 */ /* 0x000fe4000800063f */
[----:B------:R-:W-:Y:S02]  /*85b0*/  USEL UR8, UR8, 0xffff, !UP0 ;  /* 0x0000ffff08087887 */ /* 0x000fe4000c000000 */
[----:B------:R-:W-:Y:S02]  /*85c0*/  USHF.L.U32 UR9, UR15, UR9, URZ ;  /* 0x000000090f097299 */ /* 0x000fe4000800063f */
[----:B------:R-:W-:Y:S02]  /*85d0*/  ULOP3.LUT UR10, UR12, UR10, UR11, 0xfe, !UPT ;  /* 0x0000000a0c0a7292 */ /* 0x000fe4000f8efe0b */
[----:B------:R-:W-:-:S02]  /*85e0*/  ULOP3.LUT UR8, UR8, 0xffff, URZ, 0xc0, !UPT ;  /* 0x0000ffff08087892 */ /* 0x000fc4000f8ec03f */
[----:B------:R-:W-:Y:S02]  /*85f0*/  ULOP3.LUT UR6, UR6, 0x60, URZ, 0xc0, !UPT ;  /* 0x0000006006067892 */ /* 0x000fe4000f8ec03f */
[----:B------:R-:W-:Y:S02]  /*8600*/  ULOP3.LUT UR7, UR7, 0x1800, URZ, 0xc0, !UPT ;  /* 0x0000180007077892 */ /* 0x000fe4000f8ec03f */
[----:B------:R-:W-:Y:S02]  /*8610*/  ULOP3.LUT UR15, UR10, UR9, URZ, 0xfc, !UPT ;  /* 0x000000090a0f7292 */ /* 0x000fe4000f8efc3f */
[----:B------:R-:W-:-:S12]  /*8620*/  USHF.L.U32 UR20, UR20, UR8, URZ ;  /* 0x0000000814147299 */ /* 0x000fd8000800063f */
.L_x_187:
[----:B------:R-:W-:-:S03]  /*8630*/  UMOV UR8, 0xffffffff ;  /* 0xffffffff00087882 */ /* 0x000fc60000000000 */
[----:B------:R-:W-:Y:S05]  /*8640*/  BRA.DIV UR8, `(.L_x_176) ;  /* 0x0000001608e47947 */ /* 0x000fea000b800000 */
[----:B------:R-:W-:-:S13]  /*8650*/  ELECT P1, URZ, PT ;  /* 0x00000000003f782f */ /* 0x000fda0003820000 */
.L_x_214:
[----:B------:R-:W0:Y:S01]  /*8660*/  LDC R10, c[0x0][0x28c] ;  /* 0x0000a300ff0a7b82 */ /* 0x000e220000000800 */
[----:B------:R-:W-:Y:S01]  /*8670*/  BSSY B1, `(.L_x_177) ;  /* 0x000003c000017945 */ /* 0x000fe20003800000 */
[----:B0-----:R-:W-:-:S13]  /*8680*/  ISETP.LT.OR P1, PT, R10, 0x1, !P1 ;  /* 0x000000010a00780c */ /* 0x001fda0004f21670 */
[----:B------:R-:W-:Y:S05]  /*8690*/  @P1 BRA `(.L_x_178) ;  /* 0x0000000000e41947 */ /* 0x000fea0003800000 */
[----:B------:R-:W-:Y:S01]  /*86a0*/  LEA R10, R6, UR26, 0x2 ;  /* 0x0000001a060a7c11 */ /* 0x000fe2000f8e10ff */
[----:B------:R-:W-:Y:S01]  /*86b0*/  IMAD.MOV.U32 R18, RZ, RZ, RZ ;  /* 0x000000ffff127224 */ /* 0x000fe200078e00ff */
[----:B------:R-:W-:Y:S01]  /*86c0*/  LEA R16, R5, UR6, 0x7 ;  /* 0x0000000605107c11 */ /* 0x000fe2000f8e38ff */
[----:B------:R-:W-:Y:S02]  /*86d0*/  IMAD.U32 R20, RZ, RZ, UR25 ;  /* 0x00000019ff147e24 */ /* 0x000fe4000f8e00ff */
[----:B------:R-:W-:Y:S02]  /*86e0*/  IMAD.MOV.U32 R5, RZ, RZ, R12 ;  /* 0x000000ffff057224 */ /* 0x000fe400078e000c */
[----:B------:R-:W-:Y:S02]  /*86f0*/  IMAD.MOV.U32 R6, RZ, RZ, R15 ;  /* 0x000000ffff067224 */ /* 0x000fe400078e000f */
[----:B------:R-:W-:-:S07]  /*8700*/  IMAD.SHL.U32 R17, R10, 0x10, RZ ;  /* 0x000000100a117824 */ /* 0x000fce00078e00ff */
.L_x_182:
[----:B------:R-:W0:Y:S01]  /*8710*/  S2R R11, SR_CgaCtaId ;  /* 0x00000000000b7919 */ /* 0x000e220000008800 */
[----:B------:R-:W-:-:S04]  /*8720*/  MOV R10, 0x400 ;  /* 0x00000400000a7802 */ /* 0x000fc80000000f00 */
[----:B0-----:R-:W-:Y:S02]  /*8730*/  LEA R21, R11, R10, 0x18 ;  /* 0x0000000a0b157211 */ /* 0x001fe400078ec0ff */
[----:B------:R-:W-:Y:S01]  /*8740*/  SHF.L.U32 R10, R5, 0x1f, RZ ;  /* 0x0000001f050a7819 */ /* 0x000fe200000006ff */
[----:B------:R-:W0:Y:S02]  /*8750*/  @!P3 LDC R11, c[0x0][0x500] ;  /* 0x00014000ff0bbb82 */ /* 0x000e240000000800 */
[----:B------:R-:W-:-:S04]  /*8760*/  IMAD R19, R6, 0x8, R21 ;  /* 0x0000000806137824 */ /* 0x000fc800078e0215 */
[----:B------:R-:W1:Y:S02]  /*8770*/  SYNCS.PHASECHK.TRANS64.TRYWAIT P1, [R19+URZ+0x90], R10 ;  /* 0x0000900a130075a7 */ /* 0x000e64000802017f */
[----:B-1----:R-:W-:Y:S05]  /*8780*/  @!P1 BRA `(.L_x_179) ;  /* 0x0000001400b49947 */ /* 0x002fea0003800000 */
.L_x_215:
[----:B-1----:R-:W-:Y:S01]  /*8790*/  PRMT R10, R13, 0x9910, RZ ;  /* 0x000099100d0a7816 */ /* 0x002fe200000000ff */
[----:B0-----:R0:W-:Y:S03]  /*87a0*/  @!P3 SYNCS.ARRIVE.TRANS64 RZ, [R19+URZ], R11 ;  /* 0x0000000b13ffb9a7 */ /* 0x0011e6000800003f */
[----:B------:R-:W-:-:S13]  /*87b0*/  ISETP.NE.AND P1, PT, R10, 0x2, PT ;  /* 0x000000020a00780c */ /* 0x000fda0003f25270 */
[----:B0-----:R-:W-:Y:S05]  /*87c0*/  @P1 BRA `(.L_x_180) ;  /* 0x0000000000041947 */ /* 0x001fea0003800000 */
[----:B------:R-:W-:Y:S01]  /*87d0*/  BPT.TRAP 0x1 ;  /* 0x000000040000795c */ /* 0x000fe20000300000 */
.L_x_180:
[----:B------:R-:W-:Y:S05]  /*87e0*/  @P0 BRA `(.L_x_181) ;  /* 0x0000000000040947 */ /* 0x000fea0003800000 */
[----:B------:R-:W-:Y:S01]  /*87f0*/  BPT.TRAP 0x1 ;  /* 0x000000040000795c */ /* 0x000fe20000300000 */
.L_x_181:
[----:B------:R-:W-:Y:S01]  /*8800*/  LEA R10, R6, UR26, 0x2 ;  /* 0x0000001a060a7c11 */ /* 0x000fe2000f8e10ff */
[----:B------:R-:W-:Y:S01]  /*8810*/  VIADD R20, R20, 0xffffffff ;  /* 0xffffffff14147836 */ /* 0x000fe20000000000 */
[----:B------:R-:W-:Y:S01]  /*8820*/  R2UR UR11, R6 ;  /* 0x00000000060b72ca */ /* 0x000fe200000e0000 */
[----:B------:R-:W-:Y:S01]  /*8830*/  UIADD3 UR16, UP0, UR28, 0xf0, URZ ;  /* 0x000000f01c107890 */ /* 0x000fe2000ff1e03f */
[----:B------:R-:W-:Y:S01]  /*8840*/  R2UR UR22, R21 ;  /* 0x00000000151672ca */ /* 0x000fe200000e0000 */
[----:B------:R-:W-:Y:S01]  /*8850*/  IMAD.U32 R10, R10, 0x400, R21 ;  /* 0x000004000a0a7824 */ /* 0x000fe200078e0015 */
[----:B------:R-:W-:Y:S01]  /*8860*/  R2UR UR23, R17 ;  /* 0x00000000111772ca */ /* 0x000fe200000e0000 */
[----:B------:R-:W-:Y:S01]  /*8870*/  UIADD3 UR30, UP1, UR28, 0x1f0, URZ ;  /* 0x000001f01c1e7890 */ /* 0x000fe2000ff3e03f */
[----:B------:R-:W-:Y:S01]  /*8880*/  R2UR UR9, R19 ;  /* 0x00000000130972ca */ /* 0x000fe200000e0000 */
[----:B------:R-:W-:Y:S01]  /*8890*/  UIADD3.X UR17, URZ, UR29, URZ, UP0, !UPT ;  /* 0x0000001d3f117290 */ /* 0x000fe200087fe43f */
[----:B------:R-:W-:Y:S01]  /*88a0*/  R2UR UR8, R10 ;  /* 0x000000000a0872ca */ /* 0x000fe200000e0000 */
[----:B------:R-:W-:Y:S01]  /*88b0*/  UPRMT UR21, URZ, 0x5410, UR20 ;  /* 0x000054103f157896 */ /* 0x000fe20008000014 */
[----:B------:R-:W-:Y:S01]  /*88c0*/  R2UR UR10, R18 ;  /* 0x00000000120a72ca */ /* 0x000fe200000e0000 */
[----:B------:R-:W-:Y:S01]  /*88d0*/  VIADD R6, R6, 0x1 ;  /* 0x0000000106067836 */ /* 0x000fe20000000000 */
[----:B------:R-:W-:Y:S01]  /*88e0*/  R2UR UR12, R4 ;  /* 0x00000000040c72ca */ /* 0x000fe200000e0000 */
[----:B------:R-:W-:Y:S01]  /*88f0*/  ULEA UR11, UR11, UR7, 0xd ;  /* 0x000000070b0b7291 */ /* 0x000fe2000f8e683f */
[----:B------:R-:W-:Y:S01]  /*8900*/  R2UR UR24, R16 ;  /* 0x00000000101872ca */ /* 0x000fe200000e0000 */
[----:B------:R-:W-:Y:S01]  /*8910*/  UPRMT UR27, URZ, 0x5410, UR15 ;  /* 0x000054103f1b7896 */ /* 0x000fe2000800000f */
[----:B------:R-:W-:Y:S01]  /*8920*/  ISETP.GT.AND P4, PT, R20, 0x1, PT ;  /* 0x000000011400780c */ /* 0x000fe20003f84270 */
[----:B------:R-:W-:Y:S01]  /*8930*/  UIADD3 UR22, UR22, 0x12200, UR11 ;  /* 0x0001220016167890 */ /* 0x000fe2000fffe00b */
[----:B------:R-:W-:Y:S01]  /*8940*/  ISETP.NE.AND P1, PT, R6, 0x12, PT ;  /* 0x000000120600780c */ /* 0x000fe20003f25270 */
[----:B------:R-:W-:Y:S01]  /*8950*/  UIADD3.X UR31, URZ, UR29, URZ, UP1, !UPT ;  /* 0x0000001d3f1f7290 */ /* 0x000fe20008ffe43f */
[----:B------:R-:W-:Y:S01]  /*8960*/  VIADD R18, R18, 0x40 ;  /* 0x0000004012127836 */ /* 0x000fe20000000000 */
[----:B------:R-:W-:Y:S01]  /*8970*/  UIADD3 UR8, UR8, 0x200, URZ ;  /* 0x0000020008087890 */ /* 0x000fe2000fffe03f */
[----:B------:R-:W-:Y:S01]  /*8980*/  SEL R10, RZ, 0x1, P1 ;  /* 0x00000001ff0a7807 */ /* 0x000fe20000800000 */
[----:B------:R-:W-:Y:S01]  /*8990*/  UMOV UR18, 0x0 ;  /* 0x0000000000127882 */ /* 0x000fe20000000000 */
[----:B------:R-:W-:Y:S01]  /*89a0*/  UMOV UR19, 0x10000000 ;  /* 0x1000000000137882 */ /* 0x000fe20000000000 */
[----:B------:R-:W-:Y:S01]  /*89b0*/  UMOV UR11, UR23 ;  /* 0x00000017000b7c82 */ /* 0x000fe20008000000 */
[----:B------:R-:W-:-:S02]  /*89c0*/  LOP3.LUT R5, R5, R10, RZ, 0x3c, !PT ;  /* 0x0000000a05057212 */ /* 0x000fc400078e3cff */
[----:B------:R-:W-:Y:S02]  /*89d0*/  SEL R6, R6, RZ, P1 ;  /* 0x000000ff06067207 */ /* 0x000fe40000800000 */
[----:B------:R0:W-:Y:S02]  /*89e0*/  UTMALDG.3D.MULTICAST [UR8], [UR16], UR21, desc[UR18] ;  /* 0x00001208100073b4 */ /* 0x0001e40008011815 */
[----:B0-----:R-:W-:Y:S01]  /*89f0*/  UMOV UR8, UR22 ;  /* 0x0000001600087c82 */ /* 0x001fe20008000000 */
[----:B------:R-:W-:Y:S02]  /*8a00*/  UMOV UR11, UR24 ;  /* 0x00000018000b7c82 */ /* 0x000fe40008000000 */
[----:B------:R0:W-:Y:S02]  /*8a10*/  UTMALDG.3D.MULTICAST [UR8], [UR30], UR27, desc[UR18] ;  /* 0x000012081e0073b4 */ /* 0x0001e4000801181b */
[----:B0-----:R-:W-:Y:S05]  /*8a20*/  @P4 BRA `(.L_x_182) ;  /* 0xfffffffc00384947 */ /* 0x001fea000383ffff */
.L_x_178:
[----:B------:R-:W-:Y:S05]  /*8a30*/  BSYNC B1 ;  /* 0x0000000000017941 */ /* 0x000fea0003800000 */
.L_x_177:
[----:B------:R-:W-:Y:S01]  /*8a40*/  LOP3.LUT P5, RZ, R14, 0xff, RZ, 0xc0, !PT ;  /* 0x000000ff0eff7812 */ /* 0x000fe200078ac0ff */
[----:B------:R-:W-:Y:S01]  /*8a50*/  VIADD R6, R15, UR13 ;  /* 0x0000000d0f067c36 */ /* 0x000fe20008000000 */
[----:B------:R-:W-:Y:S01]  /*8a60*/  ULDC.64 UR8, c[0x0][0x650] ;  /* 0x0001940000087ab9 */ /* 0x000fe20000000a00 */
[----:B------:R-:W-:Y:S01]  /*8a70*/  IMAD.U32 R11, RZ, RZ, UR13 ;  /* 0x0000000dff0b7e24 */ /* 0x000fe2000f8e00ff */
[----:B------:R-:W-:Y:S01]  /*8a80*/  UISETP.GE.U32.AND UP0, UPT, UR13, 0x12, UPT ;  /* 0x000000120d00788c */ /* 0x000fe2000bf06070 */
[----:B------:R-:W-:Y:S01]  /*8a90*/  BSSY B1, `(.L_x_183) ;  /* 0x000006b000017945 */ /* 0x000fe20003800000 */
[----:B------:R-:W-:Y:S02]  /*8aa0*/  ISETP.GT.U32.AND P1, PT, R6, 0x11, PT ;  /* 0x000000110600780c */ /* 0x000fe40003f24070 */
[----:B------:R-:W-:Y:S02]  /*8ab0*/  PRMT R14, RZ, 0x7610, R14 ;  /* 0x00007610ff0e7816 */ /* 0x000fe4000000000e */
[----:B------:R-:W-:-:S02]  /*8ac0*/  ISETP.LT.U32.AND P1, PT, R11, 0x12, P1 ;  /* 0x000000120b00780c */ /* 0x000fc40000f21070 */
[----:B------:R-:W-:Y:S01]  /*8ad0*/  PLOP3.LUT P4, PT, PT, PT, UP0, 0x80, 0x0 ;  /* 0x000000000000781c */ /* 0x000fe20003f8f008 */
[----:B------:R-:W0:Y:S01]  /*8ae0*/  @P5 S2R R5, SR_CgaCtaId ;  /* 0x0000000000055919 */ /* 0x000e220000008800 */
[----:B------:R-:W-:-:S04]  /*8af0*/  @P5 MOV R4, 0x400 ;  /* 0x0000040000045802 */ /* 0x000fc80000000f00 */
[----:B0-----:R-:W-:Y:S01]  /*8b00*/  @P5 LEA R10, R5, R4, 0x18 ;  /* 0x00000004050a5211 */ /* 0x001fe200078ec0ff */
[----:B------:R-:W-:-:S03]  /*8b10*/  IMAD.WIDE.U32 R4, R6, 0x38e38e39, RZ ;  /* 0x38e38e3906047825 */ /* 0x000fc600078e00ff */
[----:B------:R0:W-:Y:S01]  /*8b20*/  @P5 SYNCS.ARRIVE.TRANS64.A1T0 RZ, [R10+URZ+0x158], RZ ;  /* 0x000158ff0aff59a7 */ /* 0x0001e2000810003f */
[----:B------:R-:W-:Y:S01]  /*8b30*/  IADD3 R2, P5, R2, R8, RZ ;  /* 0x0000000802027210 */ /* 0x000fe20007fbe0ff */
[----:B------:R-:W-:Y:S01]  /*8b40*/  IMAD.MOV.U32 R4, RZ, RZ, -0x1 ;  /* 0xffffffffff047424 */ /* 0x000fe200078e00ff */
[----:B------:R-:W-:Y:S02]  /*8b50*/  SHF.R.U32.HI R11, RZ, 0x2, R5 ;  /* 0x00000002ff0b7819 */ /* 0x000fe40000011605 */
[----:B------:R-:W-:Y:S01]  /*8b60*/  SEL R5, RZ, 0x1, !P1 ;  /* 0x00000001ff057807 */ /* 0x000fe20004800000 */
[----:B------:R-:W-:Y:S01]  /*8b70*/  IMAD.X R3, R3, 0x1, R0, P5 ;  /* 0x0000000103037824 */ /* 0x000fe200028e0600 */
[----:B------:R-:W-:Y:S01]  /*8b80*/  ISETP.GE.U32.AND P1, PT, R2, UR8, PT ;  /* 0x0000000802007c0c */ /* 0x000fe2000bf26070 */
[----:B------:R-:W-:Y:S01]  /*8b90*/  IMAD R15, R11, -0x12, R6 ;  /* 0xffffffee0b0f7824 */ /* 0x000fe200078e0206 */
[----:B------:R-:W-:Y:S01]  /*8ba0*/  LOP3.LUT R12, R12, R5, RZ, 0x3c, !PT ;  /* 0x000000050c0c7212 */ /* 0x000fe200078e3cff */
[----:B------:R-:W-:Y:S01]  /*8bb0*/  IMAD.MOV.U32 R6, RZ, RZ, -0x1 ;  /* 0xffffffffff067424 */ /* 0x000fe200078e00ff */
[----:B------:R-:W-:Y:S01]  /*8bc0*/  ISETP.GE.U32.AND.EX P1, PT, R3, UR9, PT, P1 ;  /* 0x0000000903007c0c */ /* 0x000fe2000bf26110 */
[----:B------:R-:W-:Y:S01]  /*8bd0*/  IMAD.MOV.U32 R5, RZ, RZ, -0x1 ;  /* 0xffffffffff057424 */ /* 0x000fe200078e00ff */
[----:B------:R-:W-:-:S02]  /*8be0*/  @P4 LOP3.LUT R12, R12, 0x1, R11, 0x78, !PT ;  /* 0x000000010c0c4812 */ /* 0x000fc400078e780b */
[----:B0-----:R-:W-:-:S09]  /*8bf0*/  PRMT R10, RZ, 0x7610, R10 ;  /* 0x00007610ff0a7816 */ /* 0x001fd2000000000a */
[----:B------:R-:W-:Y:S05]  /*8c00*/  @P1 BRA `(.L_x_184) ;  /* 0x00000004004c1947 */ /* 0x000fea0003800000 */
[----:B------:R-:W0:Y:S01]  /*8c10*/  S2R R17, SR_CTAID.X ;  /* 0x0000000000117919 */ /* 0x000e220000002500 */
[----:B------:R-:W-:Y:S01]  /*8c20*/  ULDC.64 UR8, c[0x0][0x628] ;  /* 0x00018a0000087ab9 */ /* 0x000fe20000000a00 */
[----:B------:R-:W1:Y:S01]  /*8c30*/  LDC R18, c[0x0][0x144] ;  /* 0x00005100ff127b82 */ /* 0x000e620000000800 */
[----:B------:R-:W-:Y:S01]  /*8c40*/  ISETP.NE.U32.AND P1, PT, RZ, UR8, PT ;  /* 0x00000008ff007c0c */ /* 0x000fe2000bf25070 */
[----:B------:R-:W2:Y:S01]  /*8c50*/  S2R R6, SR_CTAID.Y ;  /* 0x0000000000067919 */ /* 0x000ea20000002600 */
[----:B------:R-:W-:Y:S01]  /*8c60*/  ULDC UR10, c[0x0][0x150] ;  /* 0x00005400000a7ab9 */ /* 0x000fe20000000800 */
[----:B------:R-:W-:Y:S01]  /*8c70*/  ULDC UR11, c[0x0][0x630] ;  /* 0x00018c00000b7ab9 */ /* 0x000fe20000000800 */
[----:B------:R-:W-:Y:S01]  /*8c80*/  ISETP.NE.AND.EX P1, PT, RZ, UR9, PT, P1 ;  /* 0x00000009ff007c0c */ /* 0x000fe2000bf25310 */
[----:B------:R-:W-:Y:S01]  /*8c90*/  IMAD.MOV.U32 R4, RZ, RZ, R2 ;  /* 0x000000ffff047224 */ /* 0x000fe200078e0002 */
[----:B0-----:R-:W-:-:S05]  /*8ca0*/  I2FP.F32.U32 R5, R17 ;  /* 0x0000001100057245 */ /* 0x001fca0000201000 */
[----:B------:R-:W-:Y:S01]  /*8cb0*/  FMUL R20, R5, UR10 ;  /* 0x0000000a05147c20 */ /* 0x000fe20008400000 */
[----:B------:R-:W-:-:S05]  /*8cc0*/  IMAD.MOV.U32 R5, RZ, RZ, R3 ;  /* 0x000000ffff057224 */ /* 0x000fca00078e0003 */
[----:B--2---:R-:W-:Y:S05]  /*8cd0*/  @!P1 BRA `(.L_x_185) ;  /* 0x0000000000289947 */ /* 0x004fea0003800000 */
[----:B------:R-:W-:Y:S02]  /*8ce0*/  ULDC UR10, c[0x0][0x634] ;  /* 0x00018d00000a7ab9 */ /* 0x000fe40000000800 */
[----:B------:R-:W-:-:S05]  /*8cf0*/  IADD3 R5, P1, R2, UR10, RZ ;  /* 0x0000000a02057c10 */ /* 0x000fca000ff3e0ff */
[----:B------:R-:W-:-:S04]  /*8d00*/  IMAD.X R19, RZ, RZ, R3, P1 ;  /* 0x000000ffff137224 */ /* 0x000fc800008e0603 */
[----:B------:R-:W-:-:S04]  /*8d10*/  IMAD.WIDE.U32 R10, R19, UR8, RZ ;  /* 0x00000008130a7c25 */ /* 0x000fc8000f8e00ff */
[----:B------:R-:W-:-:S04]  /*8d20*/  IMAD.WIDE.U32 R10, P1, R5, UR9, R10 ;  /* 0x00000009050a7c25 */ /* 0x000fc8000f82000a */
[----:B------:R-:W-:-:S04]  /*8d30*/  IMAD.WIDE.U32 R4, R5, UR8, RZ ;  /* 0x0000000805047c25 */ /* 0x000fc8000f8e00ff */
[----:B------:R-:W-:Y:S01]  /*8d40*/  IMAD.MOV.U32 R4, RZ, RZ, R11 ;  /* 0x000000ffff047224 */ /* 0x000fe200078e000b */
[----:B------:R-:W-:Y:S01]  /*8d50*/  IADD3 RZ, P4, R5, R10, RZ ;  /* 0x0000000a05ff7210 */ /* 0x000fe20007f9e0ff */
[----:B------:R-:W-:-:S04]  /*8d60*/  IMAD.X R5, RZ, RZ, RZ, P1 ;  /* 0x000000ffff057224 */ /* 0x000fc800008e06ff */
[----:B------:R-:W-:-:S08]  /*8d70*/  IMAD.WIDE.U32.X R4, R19, UR9, R4, P4 ;  /* 0x0000000913047c25 */ /* 0x000fd0000a0e0404 */
.L_x_185:
[--C-:B------:R-:W-:Y:S01]  /*8d80*/  SHF.R.U64 R16, R4, UR11, R5.reuse ;  /* 0x0000000b04107c19 */ /* 0x100fe20008001205 */
[----:B------:R-:W0:Y:S01]  /*8d90*/  F2I.U32.TRUNC.NTZ R20, R20 ;  /* 0x0000001400147305 */ /* 0x000e22000020f000 */
[----:B------:R-:W-:Y:S01]  /*8da0*/  SHF.R.U32.HI R4, RZ, UR11, R5 ;  /* 0x0000000bff047c19 */ /* 0x000fe20008011605 */
[----:B------:R-:W-:Y:S01]  /*8db0*/  ULDC.64 UR8, c[0x0][0x620] ;  /* 0x0001880000087ab9 */ /* 0x000fe20000000a00 */
[----:B------:R-:W-:Y:S01]  /*8dc0*/  IADD3 R11, P1, RZ, -R16, RZ ;  /* 0x80000010ff0b7210 */ /* 0x000fe20007f3e0ff */
[----:B------:R-:W-:Y:S01]  /*8dd0*/  ULDC.64 UR10, c[0x0][0x640] ;  /* 0x00019000000a7ab9 */ /* 0x000fe20000000a00 */
[----:B------:R-:W2:Y:S03]  /*8de0*/  LDC R21, c[0x0][0x148] ;  /* 0x00005200ff157b82 */ /* 0x000ea60000000800 */
[----:B------:R-:W-:Y:S01]  /*8df0*/  IMAD.X R4, RZ, RZ, ~R4, P1 ;  /* 0x000000ffff047224 */ /* 0x000fe200008e0e04 */
[----:B------:R-:W-:-:S03]  /*8e00*/  ISETP.NE.U32.AND P1, PT, RZ, UR10, PT ;  /* 0x0000000aff007c0c */ /* 0x000fc6000bf25070 */
[----:B------:R-:W-:Y:S01]  /*8e10*/  IMAD R10, R4, UR8, RZ ;  /* 0x00000008040a7c24 */ /* 0x000fe2000f8e02ff */
[----:B------:R-:W-:Y:S01]  /*8e20*/  ISETP.NE.AND.EX P1, PT, RZ, UR11, PT, P1 ;  /* 0x0000000bff007c0c */ /* 0x000fe2000bf25310 */
[----:B------:R-:W-:Y:S01]  /*8e30*/  IMAD.WIDE.U32 R4, R11, UR8, R2 ;  /* 0x000000080b047c25 */ /* 0x000fe2000f8e0002 */
[----:B------:R-:W-:-:S03]  /*8e40*/  ULDC UR8, c[0x0][0x618] ;  /* 0x0001860000087ab9 */ /* 0x000fc60000000800 */
[----:B------:R-:W-:Y:S01]  /*8e50*/  IMAD R11, R11, UR9, R10 ;  /* 0x000000090b0b7c24 */ /* 0x000fe2000f8e020a */
[----:B------:R-:W-:Y:S01]  /*8e60*/  ULDC UR9, c[0x0][0x154] ;  /* 0x0000550000097ab9 */ /* 0x000fe20000000800 */
[----:B0-----:R-:W-:Y:S02]  /*8e70*/  IMAD.MOV R10, RZ, RZ, -R20 ;  /* 0x000000ffff0a7224 */ /* 0x001fe400078e0a14 */
[----:B------:R-:W-:Y:S02]  /*8e80*/  IMAD.IADD R5, R5, 0x1, R11 ;  /* 0x0000000105057824 */ /* 0x000fe400078e020b */
[----:B-1----:R-:W-:Y:S01]  /*8e90*/  IMAD R17, R18, R10, R17 ;  /* 0x0000000a12117224 */ /* 0x002fe200078e0211 */
[----:B------:R-:W-:Y:S02]  /*8ea0*/  I2FP.F32.U32 R10, R6 ;  /* 0x00000006000a7245 */ /* 0x000fe40000201000 */
[--C-:B------:R-:W-:Y:S02]  /*8eb0*/  SHF.R.U64 R18, R4, UR8, R5.reuse ;  /* 0x0000000804127c19 */ /* 0x100fe40008001205 */
[----:B------:R-:W-:Y:S01]  /*8ec0*/  SHF.R.U32.HI R5, RZ, UR8, R5 ;  /* 0x00000008ff057c19 */ /* 0x000fe20008011605 */
[----:B------:R-:W-:Y:S01]  /*8ed0*/  FMUL R10, R10, UR9 ;  /* 0x000000090a0a7c20 */ /* 0x000fe20008400000 */
[----:B------:R-:W-:-:S02]  /*8ee0*/  ULDC UR8, c[0x0][0x608] ;  /* 0x0001820000087ab9 */ /* 0x000fc40000000800 */
[--C-:B------:R-:W-:Y:S01]  /*8ef0*/  SHF.R.U64 R20, R18, UR8, R5.reuse ;  /* 0x0000000812147c19 */ /* 0x100fe20008001205 */
[----:B------:R0:W1:Y:S01]  /*8f00*/  F2I.U32.TRUNC.NTZ R22, R10 ;  /* 0x0000000a00167305 */ /* 0x000062000020f000 */
[----:B------:R-:W-:Y:S01]  /*8f10*/  SHF.R.U32.HI R5, RZ, UR8, R5 ;  /* 0x00000008ff057c19 */ /* 0x000fe20008011605 */
[----:B------:R-:W-:-:S03]  /*8f20*/  ULDC UR8, c[0x0][0x658] ;  /* 0x0001960000087ab9 */ /* 0x000fc60000000800 */
[--C-:B------:R-:W-:Y:S02]  /*8f30*/  SHF.R.U64 R19, R20, UR8, R5.reuse ;  /* 0x0000000814137c19 */ /* 0x100fe40008001205 */
[----:B------:R-:W-:-:S03]  /*8f40*/  SHF.R.U32.HI R23, RZ, UR8, R5 ;  /* 0x00000008ff177c19 */ /* 0x000fc60008011605 */
[----:B------:R-:W-:Y:S02]  /*8f50*/  IMAD.MOV.U32 R4, RZ, RZ, R19 ;  /* 0x000000ffff047224 */ /* 0x000fe400078e0013 */
[----:B------:R-:W-:Y:S01]  /*8f60*/  IMAD.MOV.U32 R5, RZ, RZ, R23 ;  /* 0x000000ffff057224 */ /* 0x000fe200078e0017 */
[----:B0-----:R-:W-:Y:S06]  /*8f70*/  @!P1 BRA `(.L_x_186) ;  /* 0x0000000000289947 */ /* 0x001fec0003800000 */
        /* <DEDUP_REMOVED lines=10> */
.L_x_186:
[----:B------:R-:W-:Y:S01]  /*9020*/  ULDC UR8, c[0x0][0x648] ;  /* 0x0001920000087ab9 */ /* 0x000fe20000000800 */
[----:B-1----:R-:W-:Y:S01]  /*9030*/  IMAD.MOV R22, RZ, RZ, -R22 ;  /* 0x000000ffff167224 */ /* 0x002fe200078e0a16 */
[----:B------:R-:W-:Y:S01]  /*9040*/  SHF.R.U64 R5, R4, UR8, R5 ;  /* 0x0000000804057c19 */ /* 0x000fe20008001205 */
[----:B------:R-:W-:Y:S01]  /*9050*/  ULDC UR8, c[0x0][0x638] ;  /* 0x00018e0000087ab9 */ /* 0x000fe20000000800 */
[----:B------:R-:W-:Y:S01]  /*9060*/  LOP3.LUT R4, R20, UR14, RZ, 0xc0, !PT ;  /* 0x0000000e14047c12 */ /* 0x000fe2000f8ec0ff */
[----:B--2---:R-:W-:Y:S01]  /*9070*/  @P2 IMAD R17, R21, R22, R6 ;  /* 0x0000001615112224 */ /* 0x004fe200078e0206 */
[----:B------:R-:W-:Y:S01]  /*9080*/  LOP3.LUT R18, R18, UR4, RZ, 0xc0, !PT ;  /* 0x0000000412127c12 */ /* 0x000fe2000f8ec0ff */
[----:B------:R-:W-:Y:S01]  /*9090*/  IMAD.MOV R6, RZ, RZ, -R5 ;  /* 0x000000ffff067224 */ /* 0x000fe200078e0a05 */
[----:B------:R-:W-:Y:S01]  /*90a0*/  ULDC UR9, c[0x0][0x610] ;  /* 0x0001840000097ab9 */ /* 0x000fe20000000800 */
[----:B------:R-:W-:Y:S02]  /*90b0*/  IMAD R4, R5, UR5, R4 ;  /* 0x0000000505047c24 */ /* 0x000fe4000f8e0204 */
[----:B------:R-:W-:Y:S01]  /*90c0*/  IMAD R19, R6, UR8, R19 ;  /* 0x0000000806137c24 */ /* 0x000fe2000f8e0213 */
[----:B------:R-:W-:Y:S01]  /*90d0*/  ULDC UR8, c[0x0][0x600] ;  /* 0x0001800000087ab9 */ /* 0x000fe20000000800 */
[----:B------:R-:W-:-:S02]  /*90e0*/  IMAD R17, R4, UR9, R17 ;  /* 0x0000000904117c24 */ /* 0x000fc4000f8e0211 */
[----:B------:R-:W-:Y:S02]  /*90f0*/  IMAD R6, R19, UR8, R18 ;  /* 0x0000000813067c24 */ /* 0x000fe4000f8e0212 */
[----:B------:R-:W-:Y:S02]  /*9100*/  IMAD.MOV.U32 R10, RZ, RZ, 0x1 ;  /* 0x00000001ff0a7424 */ /* 0x000fe400078e00ff */
[----:B------:R-:W-:Y:S01]  /*9110*/  IMAD.MOV.U32 R4, RZ, RZ, R16 ;  /* 0x000000ffff047224 */ /* 0x000fe200078e0010 */
[----:B------:R-:W-:Y:S02]  /*9120*/  SEL R5, R6, R17, !P2 ;  /* 0x0000001106057207 */ /* 0x000fe40005000000 */
[----:B------:R-:W-:-:S07]  /*9130*/  SEL R6, R17, R6, !P2 ;  /* 0x0000000611067207 */ /* 0x000fce0005000000 */
.L_x_184:
[----:B------:R-:W-:Y:S05]  /*9140*/  BSYNC B1 ;  /* 0x0000000000017941 */ /* 0x000fea0003800000 */
.L_x_183:
[----:B------:R-:W-:-:S13]  /*9150*/  LOP3.LUT P1, RZ, R10, 0xff, RZ, 0xc0, !PT ;  /* 0x000000ff0aff7812 */ /* 0x000fda000782c0ff */
[----:B------:R-:W-:Y:S05]  /*9160*/  @P1 BRA `(.L_x_187) ;  /* 0xfffffff400301947 */ /* 0x000fea000383ffff */
[----:B------:R-:W-:Y:S05]  /*9170*/  BSYNC B0 ;  /* 0x0000000000007941 */ /* 0x000fea0003800000 */
.L_x_175:
[----:B------:R-:W-:-:S03]  /*9180*/  UMOV UR8, 0xffffffff ;  /* 0xffffffff00087882 */ /* 0x000fc60000000000 */
[----:B------:R-:W-:Y:S05]  /*9190*/  BRA.DIV UR8, `(.L_x_188) ;  /* 0x0000000e08447947 */ /* 0x000fea000b800000 */
[----:B------:R-:W-:-:S13]  /*91a0*/  ELECT P0, URZ, PT ;  /* 0x00000000003f782f */ /* 0x000fda0003800000 */
.L_x_218:
[----:B------:R-:W-:Y:S04]  /*91b0*/  BSSY B0, `(.L_x_189) ;  /* 0x00000a9000007945 */ /* 0x000fe80003800000 */
[----:B------:R-:W-:Y:S05]  /*91c0*/  @!P0 BRA `(.L_x_190) ;  /* 0x00000008009c8947 */ /* 0x000fea0003800000 */
[----:B------:R-:W-:-:S04]  /*91d0*/  LOP3.LUT R7, R7, 0x2, RZ, 0xfc, !PT ;  /* 0x0000000207077812 */ /* 0x000fc800078efcff */
[----:B------:R-:W-:-:S13]  /*91e0*/  ISETP.NE.AND P0, PT, R7, 0x3, PT ;  /* 0x000000030700780c */ /* 0x000fda0003f05270 */
[----:B------:R-:W-:Y:S05]  /*91f0*/  @!P0 BRA `(.L_x_191) ;  /* 0x0000000000048947 */ /* 0x000fea0003800000 */
[----:B------:R-:W-:Y:S01]  /*9200*/  BPT.TRAP 0x1 ;  /* 0x000000040000795c */ /* 0x000fe20000300000 */
.L_x_191:
[----:B------:R-:W0:Y:S01]  /*9210*/  S2R R3, SR_CgaCtaId ;  /* 0x0000000000037919 */ /* 0x000e220000008800 */
[----:B------:R-:W-:Y:S02]  /*9220*/  MOV R0, 0x400 ;  /* 0x0000040000007802 */ /* 0x000fe40000000f00 */
[----:B------:R-:W-:Y:S02]  /*9230*/  SHF.L.U32 R2, R12, 0x1f, RZ ;  /* 0x0000001f0c027819 */ /* 0x000fe400000006ff */
[----:B0-----:R-:W-:-:S05]  /*9240*/  LEA R0, R3, R0, 0x18 ;  /* 0x0000000003007211 */ /* 0x001fca00078ec0ff */
[----:B------:R-:W-:-:S04]  /*9250*/  VIADD R0, R0, 0x90 ;  /* 0x0000009000007836 */ /* 0x000fc80000000000 */
[C---:B------:R-:W-:Y:S02]  /*9260*/  IMAD R5, R15.reuse, 0x8, R0 ;  /* 0x000000080f057824 */ /* 0x040fe400078e0200 */
[----:B------:R-:W-:Y:S02]  /*9270*/  VIADD R15, R15, 0x1 ;  /* 0x000000010f0f7836 */ /* 0x000fe40000000000 */
[----:B------:R-:W0:Y:S03]  /*9280*/  SYNCS.PHASECHK.TRANS64.TRYWAIT P0, [R5+URZ], R2 ;  /* 0x00000002050075a7 */ /* 0x000e26000800017f */
[----:B------:R-:W-:-:S04]  /*9290*/  ISETP.NE.AND P1, PT, R15, 0x12, PT ;  /* 0x000000120f00780c */ /* 0x000fc80003f25270 */
[----:B------:R-:W-:Y:S02]  /*92a0*/  SEL R3, RZ, 0x1, P1 ;  /* 0x00000001ff037807 */ /* 0x000fe40000800000 */
[----:B------:R-:W-:Y:S02]  /*92b0*/  SEL R15, R15, RZ, P1 ;  /* 0x000000ff0f0f7207 */ /* 0x000fe40000800000 */
[----:B------:R-:W-:-:S03]  /*92c0*/  LOP3.LUT R12, R12, R3, RZ, 0x3c, !PT ;  /* 0x000000030c0c7212 */ /* 0x000fc600078e3cff */
[----:B------:R-:W-:Y:S01]  /*92d0*/  IMAD R7, R15, 0x8, R0 ;  /* 0x000000080f077824 */ /* 0x000fe200078e0200 */
[----:B------:R-:W-:Y:S01]  /*92e0*/  SHF.L.U32 R4, R12, 0x1f, RZ ;  /* 0x0000001f0c047819 */ /* 0x000fe200000006ff */
[----:B0-----:R-:W-:Y:S06]  /*92f0*/  @!P0 BRA `(.L_x_192) ;  /* 0x0000000c00108947 */ /* 0x001fec0003800000 */
.L_x_219:
[----:B------:R-:W1:Y:S01]  /*9300*/  SYNCS.PHASECHK.TRANS64.TRYWAIT P0, [R7+URZ], R4 ;  /* 0x00000004070075a7 */ /* 0x000e62000800017f */
[----:B0-----:R-:W-:-:S05]  /*9310*/  VIADD R2, R15, 0x1 ;  /* 0x000000010f027836 */ /* 0x001fca0000000000 */
[----:B------:R-:W-:-:S04]  /*9320*/  ISETP.NE.AND P1, PT, R2, 0x12, PT ;  /* 0x000000120200780c */ /* 0x000fc80003f25270 */
[----:B------:R-:W-:Y:S02]  /*9330*/  SEL R3, RZ, 0x1, P1 ;  /* 0x00000001ff037807 */ /* 0x000fe40000800000 */
[----:B------:R-:W-:Y:S02]  /*9340*/  SEL R9, R2, RZ, P1 ;  /* 0x000000ff02097207 */ /* 0x000fe40000800000 */
[----:B------:R-:W-:-:S03]  /*9350*/  LOP3.LUT R12, R12, R3, RZ, 0x3c, !PT ;  /* 0x000000030c0c7212 */ /* 0x000fc600078e3cff */
[----:B------:R-:W-:Y:S01]  /*9360*/  IMAD R6, R9, 0x8, R0 ;  /* 0x0000000809067824 */ /* 0x000fe200078e0200 */
[----:B------:R-:W-:Y:S01]  /*9370*/  SHF.L.U32 R5, R12, 0x1f, RZ ;  /* 0x0000001f0c057819 */ /* 0x000fe200000006ff */
[----:B-1----:R-:W-:Y:S06]  /*9380*/  @!P0 BRA `(.L_x_193) ;  /* 0x0000000c00008947 */ /* 0x002fec0003800000 */
.L_x_220:
[----:B------:R-:W1:Y:S01]  /*9390*/  SYNCS.PHASECHK.TRANS64.TRYWAIT P0, [R6+URZ], R5 ;  /* 0x00000005060075a7 */ /* 0x000e62000800017f */
[----:B------:R-:W-:-:S05]  /*93a0*/  VIADD R2, R9, 0x1 ;  /* 0x0000000109027836 */ /* 0x000fca0000000000 */
[----:B------:R-:W-:-:S04]  /*93b0*/  ISETP.NE.AND P1, PT, R2, 0x12, PT ;  /* 0x000000120200780c */ /* 0x000fc80003f25270 */
[----:B------:R-:W-:Y:S02]  /*93c0*/  SEL R3, RZ, 0x1, P1 ;  /* 0x00000001ff037807 */ /* 0x000fe40000800000 */
[----:B0-----:R-:W-:Y:S02]  /*93d0*/  SEL R7, R2, RZ, P1 ;  /* 0x000000ff02077207 */ /* 0x001fe40000800000 */
[----:B------:R-:W-:-:S03]  /*93e0*/  LOP3.LUT R12, R12, R3, RZ, 0x3c, !PT ;  /* 0x000000030c0c7212 */ /* 0x000fc600078e3cff */
[----:B------:R-:W-:Y:S01]  /*93f0*/  IMAD R9, R7, 0x8, R0 ;  /* 0x0000000807097824 */ /* 0x000fe200078e0200 */
[----:B------:R-:W-:Y:S01]  /*9400*/  SHF.L.U32 R4, R12, 0x1f, RZ ;  /* 0x0000001f0c047819 */ /* 0x000fe200000006ff */
[----:B-1----:R-:W-:Y:S06]  /*9410*/  @!P0 BRA `(.L_x_194) ;  /* 0x0000000800f08947 */ /* 0x002fec0003800000 */
.L_x_221:
[----:B------:R-:W1:Y:S01]  /*9420*/  SYNCS.PHASECHK.TRANS64.TRYWAIT P0, [R9+URZ], R4 ;  /* 0x00000004090075a7 */ /* 0x000e62000800017f */
[----:B------:R-:W-:-:S05]  /*9430*/  VIADD R2, R7, 0x1 ;  /* 0x0000000107027836 */ /* 0x000fca0000000000 */
[----:B------:R-:W-:-:S04]  /*9440*/  ISETP.NE.AND P1, PT, R2, 0x12, PT ;  /* 0x000000120200780c */ /* 0x000fc80003f25270 */
[----:B------:R-:W-:Y:S02]  /*9450*/  SEL R3, RZ, 0x1, P1 ;  /* 0x00000001ff037807 */ /* 0x000fe40000800000 */
[----:B------:R-:W-:Y:S02]  /*9460*/  SEL R7, R2, RZ, P1 ;  /* 0x000000ff02077207 */ /* 0x000fe40000800000 */
[----:B------:R-:W-:-:S03]  /*9470*/  LOP3.LUT R12, R12, R3, RZ, 0x3c, !PT ;  /* 0x000000030c0c7212 */ /* 0x000fc600078e3cff */
[----:B0-----:R-:W-:Y:S01]  /*9480*/  IMAD R6, R7, 0x8, R0 ;  /* 0x0000000807067824 */ /* 0x001fe200078e0200 */
[----:B------:R-:W-:Y:S01]  /*9490*/  SHF.L.U32 R5, R12, 0x1f, RZ ;  /* 0x0000001f0c057819 */ /* 0x000fe200000006ff */
[----:B-1----:R-:W-:Y:S06]  /*94a0*/  @!P0 BRA `(.L_x_195) ;  /* 0x0000000800e08947 */ /* 0x002fec0003800000 */
.L_x_222:
        /* <DEDUP_REMOVED lines=9> */
.L_x_223:
        /* <DEDUP_REMOVED lines=9> */
.L_x_224:
        /* <DEDUP_REMOVED lines=9> */
.L_x_225:
        /* <DEDUP_REMOVED lines=9> */
.L_x_226:
        /* <DEDUP_REMOVED lines=9> */
.L_x_227:
        /* <DEDUP_REMOVED lines=9> */
.L_x_228:
        /* <DEDUP_REMOVED lines=9> */
.L_x_229:
        /* <DEDUP_REMOVED lines=9> */
.L_x_230:
        /* <DEDUP_REMOVED lines=9> */
.L_x_231:
        /* <DEDUP_REMOVED lines=9> */
.L_x_232:
        /* <DEDUP_REMOVED lines=9> */
.L_x_233:
        /* <DEDUP_REMOVED lines=9> */
.L_x_234:
[----:B------:R-:W1:Y:S01]  /*9b70*/  SYNCS.PHASECHK.TRANS64.TRYWAIT P0, [R6+URZ], R5 ;  /* 0x00000005060075a7 */ /* 0x000e62000800017f */
[----:B------:R-:W-:-:S05]  /*9b80*/  VIADD R2, R7, 0x1 ;  /* 0x0000000107027836 */ /* 0x000fca0000000000 */
[----:B------:R-:W-:-:S04]  /*9b90*/  ISETP.NE.AND P1, PT, R2, 0x12, PT ;  /* 0x000000120200780c */ /* 0x000fc80003f25270 */
[----:B0-----:R-:W-:Y:S02]  /*9ba0*/  SEL R4, RZ, 0x1, P1 ;  /* 0x00000001ff047807 */ /* 0x001fe40000800000 */
[----:B------:R-:W-:Y:S02]  /*9bb0*/  SEL R3, R2, RZ, P1 ;  /* 0x000000ff02037207 */ /* 0x000fe40000800000 */
[----:B------:R-:W-:Y:S01]  /*9bc0*/  LOP3.LUT R4, R11, R4, RZ, 0x3c, !PT ;  /* 0x000000040b047212 */ /* 0x000fe200078e3cff */
[----:B-1----:R-:W-:Y:S06]  /*9bd0*/  @!P0 BRA `(.L_x_208) ;  /* 0x0000000800188947 */ /* 0x002fec0003800000 */
.L_x_235:
[----:B------:R-:W-:Y:S01]  /*9be0*/  IMAD R3, R3, 0x8, R0 ;  /* 0x0000000803037824 */ /* 0x000fe200078e0200 */
[----:B------:R-:W-:-:S07]  /*9bf0*/  SHF.L.U32 R0, R4, 0x1f, RZ ;  /* 0x0000001f04007819 */ /* 0x000fce00000006ff */
.L_x_209:
[----:B-1----:R1:W2:Y:S02]  /*9c00*/  SYNCS.PHASECHK.TRANS64.TRYWAIT P0, [R3+URZ], R0 ;  /* 0x00000000030075a7 */ /* 0x0022a4000800017f */
[----:B--2---:R-:W-:Y:S05]  /*9c10*/  @!P0 NANOSLEEP.SYNCS 0x989680 ;  /* 0x009896800000895d */ /* 0x004fea0003900000 */
[----:B------:R-:W2:Y:S02]  /*9c20*/  @!P0 SYNCS.PHASECHK.TRANS64 P0, [R3+URZ], R0 ;  /* 0x00000000030085a7 */ /* 0x000ea4000800007f */
[----:B--2---:R-:W-:Y:S05]  /*9c30*/  @!P0 BRA `(.L_x_209) ;  /* 0xfffffffc00f08947 */ /* 0x004fea000383ffff */
.L_x_190:
[----:B------:R-:W-:Y:S05]  /*9c40*/  BSYNC B0 ;  /* 0x0000000000007941 */ /* 0x000fea0003800000 */
.L_x_189:
[----:B------:R-:W-:Y:S05]  /*9c50*/  EXIT ;  /* 0x000000000000794d */ /* 0x000fea0003800000 */
.L_x_20:
[----:B0-----:R-:W-:-:S04]  /*9c60*/  IMAD.U32 R19, RZ, RZ, UR15 ;  /* 0x0000000fff137e24 */ /* 0x001fc8000f8e00ff */
[----:B------:R0:W1:Y:S03]  /*9c70*/  SYNCS.PHASECHK.TRANS64.TRYWAIT P0, [R19+URZ+-0x8], R18 ;  /* 0xfffff812130075a7 */ /* 0x000066000800017f */
[----:B-1----:R-:W-:Y:S05]  /*9c80*/  @!P0 NANOSLEEP.SYNCS 0x989680 ;  /* 0x009896800000895d */ /* 0x002fea0003900000 */
[----:B------:R-:W1:Y:S02]  /*9c90*/  @!P0 SYNCS.PHASECHK.TRANS64 P0, [R19+URZ+-0x8], R18 ;  /* 0xfffff812130085a7 */ /* 0x000e64000800007f */
[----:B-1----:R-:W-:Y:S05]  /*9ca0*/  @!P0 BRA `(.L_x_20) ;  /* 0xfffffffc00ec8947 */ /* 0x002fea000383ffff */
[----:B------:R-:W-:Y:S05]  /*9cb0*/  BRA `(.L_x_210) ;  /* 0xffffff7800f87947 */ /* 0x000fea000383ffff */
.L_x_25:
[----:B-1----:R-:W-:-:S04]  /*9cc0*/  IMAD.U32 R19, RZ, RZ, UR6 ;  /* 0x00000006ff137e24 */ /* 0x002fc8000f8e00ff */
[----:B------:R1:W4:Y:S03]  /*9cd0*/  SYNCS.PHASECHK.TRANS64.TRYWAIT P0, [R19+URZ], R18 ;  /* 0x00000012130075a7 */ /* 0x000326000800017f */
[----:B----4-:R-:W-:Y:S05]  /*9ce0*/  @!P0 NANOSLEEP.SYNCS 0x989680 ;  /* 0x009896800000895d */ /* 0x010fea0003900000 */
[----:B------:R-:W4:Y:S02]  /*9cf0*/  @!P0 SYNCS.PHASECHK.TRANS64 P0, [R19+URZ], R18 ;  /* 0x00000012130085a7 */ /* 0x000f24000800007f */
[----:B----4-:R-:W-:Y:S05]  /*9d00*/  @!P0 BRA `(.L_x_25) ;  /* 0xfffffffc00ec8947 */ /* 0x010fea000383ffff */
[----:B------:R-:W-:Y:S05]  /*9d10*/  BRA `(.L_x_24) ;  /* 0xffffff8000247947 */ /* 0x000fea000383ffff */
.L_x_31:
[----:B-1----:R-:W-:-:S04]  /*9d20*/  IMAD.U32 R21, RZ, RZ, UR9 ;  /* 0x00000009ff157e24 */ /* 0x002fc8000f8e00ff */
[----:B------:R1:W4:Y:S03]  /*9d30*/  SYNCS.PHASECHK.TRANS64.TRYWAIT P0, [R21+URZ], R20 ;  /* 0x00000014150075a7 */ /* 0x000326000800017f */
[----:B----4-:R-:W-:Y:S05]  /*9d40*/  @!P0 NANOSLEEP.SYNCS 0x989680 ;  /* 0x009896800000895d */ /* 0x010fea0003900000 */
[----:B------:R-:W4:Y:S02]  /*9d50*/  @!P0 SYNCS.PHASECHK.TRANS64 P0, [R21+URZ], R20 ;  /* 0x00000014150085a7 */ /* 0x000f24000800007f */
[----:B----4-:R-:W-:Y:S05]  /*9d60*/  @!P0 BRA `(.L_x_31) ;  /* 0xfffffffc00ec8947 */ /* 0x010fea000383ffff */
[----:B------:R-:W-:Y:S05]  /*9d70*/  BRA `(.L_x_30) ;  /* 0xffffff88005c7947 */ /* 0x000fea000383ffff */
.L_x_39:
[----:B0-----:R-:W-:-:S04]  /*9d80*/  IMAD.U32 R19, RZ, RZ, UR15 ;  /* 0x0000000fff137e24 */ /* 0x001fc8000f8e00ff */
[----:B------:R0:W1:Y:S03]  /*9d90*/  SYNCS.PHASECHK.TRANS64.TRYWAIT P0, [R19+URZ+0x8], R18 ;  /* 0x00000812130075a7 */ /* 0x000066000800017f */
[----:B-1----:R-:W-:Y:S05]  /*9da0*/  @!P0 NANOSLEEP.SYNCS 0x989680 ;  /* 0x009896800000895d */ /* 0x002fea0003900000 */
[----:B------:R-:W1:Y:S02]  /*9db0*/  @!P0 SYNCS.PHASECHK.TRANS64 P0, [R19+URZ+0x8], R18 ;  /* 0x00000812130085a7 */ /* 0x000e64000800007f */
[----:B-1----:R-:W-:Y:S05]  /*9dc0*/  @!P0 BRA `(.L_x_39) ;  /* 0xfffffffc00ec8947 */ /* 0x002fea000383ffff */
[----:B------:R-:W-:Y:S05]  /*9dd0*/  BRA `(.L_x_211) ;  /* 0xffffff9400c87947 */ /* 0x000fea000383ffff */
.L_x_176:
[----:B------:R-:W-:Y:S01]  /*9de0*/  BSSY B1, `(.L_x_212) ;  /* 0x0000006000017945 */ /* 0x000fe20003800000 */
[----:B------:R-:W-:-:S07]  /*9df0*/  IMAD.MOV.U32 R10, RZ, RZ, -0x1 ;  /* 0xffffffffff0a7424 */ /* 0x000fce00078e00ff */
[----:B------:R-:W-:Y:S05]  /*9e00*/  WARPSYNC.COLLECTIVE R10, `(.L_x_213) ;  /* 0x000000000a0c7348 */ /* 0x000fea0003c00000 */
[----:B------:R-:W-:Y:S02]  /*9e10*/  ELECT P1, UR62, PT ;  /* 0x00000000003e782f */ /* 0x000fe40003820000 */
[----:B------:R-:W-:Y:S01]  /*9e20*/  MOV R10, UR62 ;  /* 0x0000003e000a7c02 */ /* 0x000fe20008000f00 */
[----:B------:R-:W-:Y:S10]  /*9e30*/  ENDCOLLECTIVE ;  /* 0x000000000000791b */ /* 0x000ff40003800000 */
.L_x_213:
[----:B------:R-:W-:Y:S05]  /*9e40*/  BSYNC B1 ;  /* 0x0000000000017941 */ /* 0x000fea0003800000 */
.L_x_212:
[----:B------:R-:W-:Y:S05]  /*9e50*/  BRA `(.L_x_214) ;  /* 0xffffffe800007947 */ /* 0x000fea000383ffff */
.L_x_179:
[----:B-1----:R1:W2:Y:S02]  /*9e60*/  SYNCS.PHASECHK.TRANS64.TRYWAIT P1, [R19+URZ+0x90], R10 ;  /* 0x0000900a130075a7 */ /* 0x0022a4000802017f */
[----:B--2---:R-:W-:Y:S05]  /*9e70*/  @!P1 NANOSLEEP.SYNCS 0x989680 ;  /* 0x009896800000995d */ /* 0x004fea0003900000 */
[----:B------:R-:W2:Y:S02]  /*9e80*/  @!P1 SYNCS.PHASECHK.TRANS64 P1, [R19+URZ+0x90], R10 ;  /* 0x0000900a130095a7 */ /* 0x000ea4000802007f */
[----:B--2---:R-:W-:Y:S05]  /*9e90*/  @!P1 BRA `(.L_x_179) ;  /* 0xfffffffc00f09947 */ /* 0x004fea000383ffff */
[----:B------:R-:W-:Y:S05]  /*9ea0*/  BRA `(.L_x_215) ;  /* 0xffffffe800387947 */ /* 0x000fea000383ffff */
.L_x_188:
[----:B------:R-:W-:Y:S01]  /*9eb0*/  BSSY B0, `(.L_x_216) ;  /* 0x0000006000007945 */ /* 0x000fe20003800000 */
[----:B------:R-:W-:-:S07]  /*9ec0*/  IMAD.MOV.U32 R10, RZ, RZ, -0x1 ;  /* 0xffffffffff0a7424 */ /* 0x000fce00078e00ff */
[----:B------:R-:W-:Y:S05]  /*9ed0*/  WARPSYNC.COLLECTIVE R10, `(.L_x_217) ;  /* 0x000000000a0c7348 */ /* 0x000fea0003c00000 */
[----:B------:R-:W-:Y:S02]  /*9ee0*/  ELECT P1, UR62, PT ;  /* 0x00000000003e782f */ /* 0x000fe40003820000 */
[----:B------:R-:W-:Y:S01]  /*9ef0*/  MOV R10, UR62 ;  /* 0x0000003e000a7c02 */ /* 0x000fe20008000f00 */
[----:B------:R-:W-:Y:S10]  /*9f00*/  ENDCOLLECTIVE ;  /* 0x000000000000791b */ /* 0x000ff40003800000 */
.L_x_217:
[----:B------:R-:W-:Y:S05]  /*9f10*/  BSYNC B0 ;  /* 0x0000000000007941 */ /* 0x000fea0003800000 */
.L_x_216:
[----:B------:R-:W-:Y:S01]  /*9f20*/  PLOP3.LUT P0, PT, P1, PT, PT, 0x80, 0x0 ;  /* 0x000000000000781c */ /* 0x000fe20000f0f070 */
[----:B------:R-:W-:-:S12]  /*9f30*/  BRA `(.L_x_218) ;  /* 0xfffffff0009c7947 */ /* 0x000fd8000383ffff */
.L_x_192:
[----:B0-----:R0:W1:Y:S02]  /*9f40*/  SYNCS.PHASECHK.TRANS64.TRYWAIT P0, [R5+URZ], R2 ;  /* 0x00000002050075a7 */ /* 0x001064000800017f */
[----:B-1----:R-:W-:Y:S05]  /*9f50*/  @!P0 NANOSLEEP.SYNCS 0x989680 ;  /* 0x009896800000895d */ /* 0x002fea0003900000 */
[----:B------:R-:W1:Y:S02]  /*9f60*/  @!P0 SYNCS.PHASECHK.TRANS64 P0, [R5+URZ], R2 ;  /* 0x00000002050085a7 */ /* 0x000e64000800007f */
[----:B-1----:R-:W-:Y:S05]  /*9f70*/  @!P0 BRA `(.L_x_192) ;  /* 0xfffffffc00f08947 */ /* 0x002fea000383ffff */
[----:B------:R-:W-:Y:S05]  /*9f80*/  BRA `(.L_x_219) ;  /* 0xfffffff000dc7947 */ /* 0x000fea000383ffff */
.L_x_193:
[----:B0-----:R0:W1:Y:S02]  /*9f90*/  SYNCS.PHASECHK.TRANS64.TRYWAIT P0, [R7+URZ], R4 ;  /* 0x00000004070075a7 */ /* 0x001064000800017f */
[----:B-1----:R-:W-:Y:S05]  /*9fa0*/  @!P0 NANOSLEEP.SYNCS 0x989680 ;  /* 0x009896800000895d */ /* 0x002fea0003900000 */
[----:B------:R-:W1:Y:S02]  /*9fb0*/  @!P0 SYNCS.PHASECHK.TRANS64 P0, [R7+URZ], R4 ;  /* 0x00000004070085a7 */ /* 0x000e64000800007f */
[----:B-1----:R-:W-:Y:S05]  /*9fc0*/  @!P0 BRA `(.L_x_193) ;  /* 0xfffffffc00f08947 */ /* 0x002fea000383ffff */
[----:B------:R-:W-:Y:S05]  /*9fd0*/  BRA `(.L_x_220) ;  /* 0xfffffff000ec7947 */ /* 0x000fea000383ffff */
.L_x_194:
[----:B0-----:R0:W1:Y:S02]  /*9fe0*/  SYNCS.PHASECHK.TRANS64.TRYWAIT P0, [R6+URZ], R5 ;  /* 0x00000005060075a7 */ /* 0x001064000800017f */
[----:B-1----:R-:W-:Y:S05]  /*9ff0*/  @!P0 NANOSLEEP.SYNCS 0x989680 ;  /* 0x009896800000895d */ /* 0x002fea0003900000 */
[----:B------:R-:W1:Y:S02]  /*a000*/  @!P0 SYNCS.PHASECHK.TRANS64 P0, [R6+URZ], R5 ;  /* 0x00000005060085a7 */ /* 0x000e64000800007f */
[----:B-1----:R-:W-:Y:S05]  /*a010*/  @!P0 BRA `(.L_x_194) ;  /* 0xfffffffc00f08947 */ /* 0x002fea000383ffff */
[----:B------:R-:W-:Y:S05]  /*a020*/  BRA `(.L_x_221) ;  /* 0xfffffff000fc7947 */ /* 0x000fea000383ffff */
.L_x_195:
[----:B0-----:R0:W1:Y:S02]  /*a030*/  SYNCS.PHASECHK.TRANS64.TRYWAIT P0, [R9+URZ], R4 ;  /* 0x00000004090075a7 */ /* 0x001064000800017f */
[----:B-1----:R-:W-:Y:S05]  /*a040*/  @!P0 NANOSLEEP.SYNCS 0x989680 ;  /* 0x009896800000895d */ /* 0x002fea0003900000 */
[----:B------:R-:W1:Y:S02]  /*a050*/  @!P0 SYNCS.PHASECHK.TRANS64 P0, [R9+URZ], R4 ;  /* 0x00000004090085a7 */ /* 0x000e64000800007f */
[----:B-1----:R-:W-:Y:S05]  /*a060*/  @!P0 BRA `(.L_x_195) ;  /* 0xfffffffc00f08947 */ /* 0x002fea000383ffff */
[----:B------:R-:W-:Y:S05]  /*a070*/  BRA `(.L_x_222) ;  /* 0xfffffff4000c7947 */ /* 0x000fea000383ffff */
.L_x_196:
[----:B0-----:R0:W1:Y:S02]  /*a080*/  SYNCS.PHASECHK.TRANS64.TRYWAIT P0, [R6+URZ], R5 ;  /* 0x00000005060075a7 */ /* 0x001064000800017f */
[----:B-1----:R-:W-:Y:S05]  /*a090*/  @!P0 NANOSLEEP.SYNCS 0x989680 ;  /* 0x009896800000895d */ /* 0x002fea0003900000 */
[----:B------:R-:W1:Y:S02]  /*a0a0*/  @!P0 SYNCS.PHASECHK.TRANS64 P0, [R6+URZ], R5 ;  /* 0x00000005060085a7 */ /* 0x000e64000800007f */
[----:B-1----:R-:W-:Y:S05]  /*a0b0*/  @!P0 BRA `(.L_x_196) ;  /* 0xfffffffc00f08947 */ /* 0x002fea000383ffff */
[----:B------:R-:W-:Y:S05]  /*a0c0*/  BRA `(.L_x_223) ;  /* 0xfffffff4001c7947 */ /* 0x000fea000383ffff */
.L_x_197:
[----:B0-----:R0:W1:Y:S02]  /*a0d0*/  SYNCS.PHASECHK.TRANS64.TRYWAIT P0, [R9+URZ], R4 ;  /* 0x00000004090075a7 */ /* 0x001064000800017f */
[----:B-1----:R-:W-:Y:S05]  /*a0e0*/  @!P0 NANOSLEEP.SYNCS 0x989680 ;  /* 0x009896800000895d */ /* 0x002fea0003900000 */
[----:B------:R-:W1:Y:S02]  /*a0f0*/  @!P0 SYNCS.PHASECHK.TRANS64 P0, [R9+URZ], R4 ;  /* 0x00000004090085a7 */ /* 0x000e64000800007f */
[----:B-1----:R-:W-:Y:S05]  /*a100*/  @!P0 BRA `(.L_x_197) ;  /* 0xfffffffc00f08947 */ /* 0x002fea000383ffff */
[----:B------:R-:W-:Y:S05]  /*a110*/  BRA `(.L_x_224) ;  /* 0xfffffff4002c7947 */ /* 0x000fea000383ffff */
.L_x_198:
[----:B0-----:R0:W1:Y:S02]  /*a120*/  SYNCS.PHASECHK.TRANS64.TRYWAIT P0, [R6+URZ], R5 ;  /* 0x00000005060075a7 */ /* 0x001064000800017f */
[----:B-1----:R-:W-:Y:S05]  /*a130*/  @!P0 NANOSLEEP.SYNCS 0x989680 ;  /* 0x009896800000895d */ /* 0x002fea0003900000 */
[----:B------:R-:W1:Y:S02]  /*a140*/  @!P0 SYNCS.PHASECHK.TRANS64 P0, [R6+URZ], R5 ;  /* 0x00000005060085a7 */ /* 0x000e64000800007f */
[----:B-1----:R-:W-:Y:S05]  /*a150*/  @!P0 BRA `(.L_x_198) ;  /* 0xfffffffc00f08947 */ /* 0x002fea000383ffff */
[----:B------:R-:W-:Y:S05]  /*a160*/  BRA `(.L_x_225) ;  /* 0xfffffff4003c7947 */ /* 0x000fea000383ffff */
.L_x_199:
[----:B0-----:R0:W1:Y:S02]  /*a170*/  SYNCS.PHASECHK.TRANS64.TRYWAIT P0, [R9+URZ], R4 ;  /* 0x00000004090075a7 */ /* 0x001064000800017f */
[----:B-1----:R-:W-:Y:S05]  /*a180*/  @!P0 NANOSLEEP.SYNCS 0x989680 ;  /* 0x009896800000895d */ /* 0x002fea0003900000 */
[----:B------:R-:W1:Y:S02]  /*a190*/  @!P0 SYNCS.PHASECHK.TRANS64 P0, [R9+URZ], R4 ;  /* 0x00000004090085a7 */ /* 0x000e64000800007f */
[----:B-1----:R-:W-:Y:S05]  /*a1a0*/  @!P0 BRA `(.L_x_199) ;  /* 0xfffffffc00f08947 */ /* 0x002fea000383ffff */
[----:B------:R-:W-:Y:S05]  /*a1b0*/  BRA `(.L_x_226) ;  /* 0xfffffff4004c7947 */ /* 0x000fea000383ffff */
.L_x_200:
[----:B0-----:R0:W1:Y:S02]  /*a1c0*/  SYNCS.PHASECHK.TRANS64.TRYWAIT P0, [R6+URZ], R5 ;  /* 0x00000005060075a7 */ /* 0x001064000800017f */
[----:B-1----:R-:W-:Y:S05]  /*a1d0*/  @!P0 NANOSLEEP.SYNCS 0x989680 ;  /* 0x009896800000895d */ /* 0x002fea0003900000 */
[----:B------:R-:W1:Y:S02]  /*a1e0*/  @!P0 SYNCS.PHASECHK.TRANS64 P0, [R6+URZ], R5 ;  /* 0x00000005060085a7 */ /* 0x000e64000800007f */
[----:B-1----:R-:W-:Y:S05]  /*a1f0*/  @!P0 BRA `(.L_x_200) ;  /* 0xfffffffc00f08947 */ /* 0x002fea000383ffff */
[----:B------:R-:W-:Y:S05]  /*a200*/  BRA `(.L_x_227) ;  /* 0xfffffff4005c7947 */ /* 0x000fea000383ffff */
.L_x_201:
[----:B0-----:R0:W1:Y:S02]  /*a210*/  SYNCS.PHASECHK.TRANS64.TRYWAIT P0, [R9+URZ], R4 ;  /* 0x00000004090075a7 */ /* 0x001064000800017f */
[----:B-1----:R-:W-:Y:S05]  /*a220*/  @!P0 NANOSLEEP.SYNCS 0x989680 ;  /* 0x009896800000895d */ /* 0x002fea0003900000 */
[----:B------:R-:W1:Y:S02]  /*a230*/  @!P0 SYNCS.PHASECHK.TRANS64 P0, [R9+URZ], R4 ;  /* 0x00000004090085a7 */ /* 0x000e64000800007f */
[----:B-1----:R-:W-:Y:S05]  /*a240*/  @!P0 BRA `(.L_x_201) ;  /* 0xfffffffc00f08947 */ /* 0x002fea000383ffff */
[----:B------:R-:W-:Y:S05]  /*a250*/  BRA `(.L_x_228) ;  /* 0xfffffff4006c7947 */ /* 0x000fea000383ffff */
.L_x_202:
[----:B0-----:R0:W1:Y:S02]  /*a260*/  SYNCS.PHASECHK.TRANS64.TRYWAIT P0, [R6+URZ], R5 ;  /* 0x00000005060075a7 */ /* 0x001064000800017f */
[----:B-1----:R-:W-:Y:S05]  /*a270*/  @!P0 NANOSLEEP.SYNCS 0x989680 ;  /* 0x009896800000895d */ /* 0x002fea0003900000 */
[----:B------:R-:W1:Y:S02]  /*a280*/  @!P0 SYNCS.PHASECHK.TRANS64 P0, [R6+URZ], R5 ;  /* 0x00000005060085a7 */ /* 0x000e64000800007f */
[----:B-1----:R-:W-:Y:S05]  /*a290*/  @!P0 BRA `(.L_x_202) ;  /* 0xfffffffc00f08947 */ /* 0x002fea000383ffff */
[----:B------:R-:W-:Y:S05]  /*a2a0*/  BRA `(.L_x_229) ;  /* 0xfffffff4007c7947 */ /* 0x000fea000383ffff */
.L_x_203:
[----:B0-----:R0:W1:Y:S02]  /*a2b0*/  SYNCS.PHASECHK.TRANS64.TRYWAIT P0, [R9+URZ], R4 ;  /* 0x00000004090075a7 */ /* 0x001064000800017f */
[----:B-1----:R-:W-:Y:S05]  /*a2c0*/  @!P0 NANOSLEEP.SYNCS 0x989680 ;  /* 0x009896800000895d */ /* 0x002fea0003900000 */
[----:B------:R-:W1:Y:S02]  /*a2d0*/  @!P0 SYNCS.PHASECHK.TRANS64 P0, [R9+URZ], R4 ;  /* 0x00000004090085a7 */ /* 0x000e64000800007f */
[----:B-1----:R-:W-:Y:S05]  /*a2e0*/  @!P0 BRA `(.L_x_203) ;  /* 0xfffffffc00f08947 */ /* 0x002fea000383ffff */
[----:B------:R-:W-:Y:S05]  /*a2f0*/  BRA `(.L_x_230) ;  /* 0xfffffff4008c7947 */ /* 0x000fea000383ffff */
.L_x_204:
[----:B0-----:R0:W1:Y:S02]  /*a300*/  SYNCS.PHASECHK.TRANS64.TRYWAIT P0, [R6+URZ], R5 ;  /* 0x00000005060075a7 */ /* 0x001064000800017f */
[----:B-1----:R-:W-:Y:S05]  /*a310*/  @!P0 NANOSLEEP.SYNCS 0x989680 ;  /* 0x009896800000895d */ /* 0x002fea0003900000 */
[----:B------:R-:W1:Y:S02]  /*a320*/  @!P0 SYNCS.PHASECHK.TRANS64 P0, [R6+URZ], R5 ;  /* 0x00000005060085a7 */ /* 0x000e64000800007f */
[----:B-1----:R-:W-:Y:S05]  /*a330*/  @!P0 BRA `(.L_x_204) ;  /* 0xfffffffc00f08947 */ /* 0x002fea000383ffff */
[----:B------:R-:W-:Y:S05]  /*a340*/  BRA `(.L_x_231) ;  /* 0xfffffff4009c7947 */ /* 0x000fea000383ffff */
.L_x_205:
[----:B0-----:R0:W1:Y:S02]  /*a350*/  SYNCS.PHASECHK.TRANS64.TRYWAIT P0, [R9+URZ], R4 ;  /* 0x00000004090075a7 */ /* 0x001064000800017f */
[----:B-1----:R-:W-:Y:S05]  /*a360*/  @!P0 NANOSLEEP.SYNCS 0x989680 ;  /* 0x009896800000895d */ /* 0x002fea0003900000 */
[----:B------:R-:W1:Y:S02]  /*a370*/  @!P0 SYNCS.PHASECHK.TRANS64 P0, [R9+URZ], R4 ;  /* 0x00000004090085a7 */ /* 0x000e64000800007f */
[----:B-1----:R-:W-:Y:S05]  /*a380*/  @!P0 BRA `(.L_x_205) ;  /* 0xfffffffc00f08947 */ /* 0x002fea000383ffff */
[----:B------:R-:W-:Y:S05]  /*a390*/  BRA `(.L_x_232) ;  /* 0xfffffff400ac7947 */ /* 0x000fea000383ffff */
.L_x_206:
[----:B0-----:R0:W1:Y:S02]  /*a3a0*/  SYNCS.PHASECHK.TRANS64.TRYWAIT P0, [R6+URZ], R5 ;  /* 0x00000005060075a7 */ /* 0x001064000800017f */
[----:B-1----:R-:W-:Y:S05]  /*a3b0*/  @!P0 NANOSLEEP.SYNCS 0x989680 ;  /* 0x009896800000895d */ /* 0x002fea0003900000 */
[----:B------:R-:W1:Y:S02]  /*a3c0*/  @!P0 SYNCS.PHASECHK.TRANS64 P0, [R6+URZ], R5 ;  /* 0x00000005060085a7 */ /* 0x000e64000800007f */
[----:B-1----:R-:W-:Y:S05]  /*a3d0*/  @!P0 BRA `(.L_x_206) ;  /* 0xfffffffc00f08947 */ /* 0x002fea000383ffff */
[----:B------:R-:W-:Y:S05]  /*a3e0*/  BRA `(.L_x_233) ;  /* 0xfffffff400bc7947 */ /* 0x000fea000383ffff */
.L_x_207:
[----:B0-----:R0:W1:Y:S02]  /*a3f0*/  SYNCS.PHASECHK.TRANS64.TRYWAIT P0, [R9+URZ], R4 ;  /* 0x00000004090075a7 */ /* 0x001064000800017f */
[----:B-1----:R-:W-:Y:S05]  /*a400*/  @!P0 NANOSLEEP.SYNCS 0x989680 ;  /* 0x009896800000895d */ /* 0x002fea0003900000 */
[----:B------:R-:W1:Y:S02]  /*a410*/  @!P0 SYNCS.PHASECHK.TRANS64 P0, [R9+URZ], R4 ;  /* 0x00000004090085a7 */ /* 0x000e64000800007f */
[----:B-1----:R-:W-:Y:S05]  /*a420*/  @!P0 BRA `(.L_x_207) ;  /* 0xfffffffc00f08947 */ /* 0x002fea000383ffff */
[----:B------:R-:W-:Y:S05]  /*a430*/  BRA `(.L_x_234) ;  /* 0xfffffff400cc7947 */ /* 0x000fea000383ffff */
.L_x_208:
[----:B0-----:R0:W1:Y:S02]  /*a440*/  SYNCS.PHASECHK.TRANS64.TRYWAIT P0, [R6+URZ], R5 ;  /* 0x00000005060075a7 */ /* 0x001064000800017f */
[----:B-1----:R-:W-:Y:S05]  /*a450*/  @!P0 NANOSLEEP.SYNCS 0x989680 ;  /* 0x009896800000895d */ /* 0x002fea0003900000 */
[----:B------:R-:W1:Y:S02]  /*a460*/  @!P0 SYNCS.PHASECHK.TRANS64 P0, [R6+URZ], R5 ;  /* 0x00000005060085a7 */ /* 0x000e64000800007f */
[----:B-1----:R-:W-:Y:S05]  /*a470*/  @!P0 BRA `(.L_x_208) ;  /* 0xfffffffc00f08947 */ /* 0x002fea000383ffff */
[----:B------:R-:W-:Y:S05]  /*a480*/  BRA `(.L_x_235) ;  /* 0xfffffff400d47947 */ /* 0x000fea000383ffff */
.L_x_236:
[----:B------:R-:W-:-:S00]  /*a490*/  BRA `(.L_x_236) ;  /* 0xfffffffc00fc7947 */ /* 0x000fc0000383ffff */
[----:B------:R-:W-:-:S00]  /*a4a0*/  NOP ;  /* 0x0000000000007918 */ /* 0x000fc00000000000 */
        /* <DEDUP_REMOVED lines=13> */
.L_x_237:


//--------------------- .nv.shared._ZN7cutlass13device_kernelINS_4gemm6kernel13GemmUniversalIN4cute5tupleIJiiiiEEENS1_10collective13CollectiveMmaINS1_37MainloopSm90TmaGmmaWarpSpecializedFP8ILi18ENS5_IJNS4_1CILi4EEESB_NSA_ILi1EEEEEENS1_32KernelTmaWarpSpecializedPingpongEEENS5_IJNSA_ILi64EEENSA_ILi128EEESG_EEENS_12float_e5m2_tENS5_IJlSC_lEEESJ_SK_NS4_8TiledMMAINS4_8MMA_AtomIJNS4_4SM904GMMA31MMA_64x128x32_F32E5M2E5M2_SS_TNILNSO_7ScaleInE1ELSQ_1EEEEEENS4_6LayoutINS5_IJSC_SC_SC_EEENS5_IJNSA_ILi0EEESV_SV_EEEEENS5_IJNS4_10UnderscoreESY_SY_EEEEENS4_23SM90_TMA_LOAD_MULTICASTENS4_14ComposedLayoutINS4_7SwizzleILi2ELi4ELi3EEENS4_18smem_ptr_flag_bitsILi8EEENST_INS5_IJNSA_ILi8EEESG_EEENS5_IJSG_SC_EEEEEEEvNS4_8identityES11_S1B_vS1C_EENS_8epilogue10collective6detail29Sm90TmaWarpSpecializedAdapterINS1F_15DefaultEpilogueISJ_SK_SK_NS1E_6thread17LinearCombinationISJ_Li1EffLNS1J_9ScaleType4KindE0ELNS_15FloatRoundStyleE2ESJ_EENS1_15EpilogueDefaultEEEEEvvEEEEvNT_6ParamsE --------------------------
	.section	.nv.shared._ZN7cutlass13device_kernelINS_4gemm6kernel13GemmUniversalIN4cute5tupleIJiiiiEEENS1_10collective13CollectiveMmaINS1_37MainloopSm90TmaGmmaWarpSpecializedFP8ILi18ENS5_IJNS4_1CILi4EEESB_NSA_ILi1EEEEEENS1_32KernelTmaWarpSpecializedPingpongEEENS5_IJNSA_ILi64EEENSA_ILi128EEESG_EEENS_12float_e5m2_tENS5_IJlSC_lEEESJ_SK_NS4_8TiledMMAINS4_8MMA_AtomIJNS4_4SM904GMMA31MMA_64x128x32_F32E5M2E5M2_SS_TNILNSO_7ScaleInE1ELSQ_1EEEEEENS4_6LayoutINS5_IJSC_SC_SC_EEENS5_IJNSA_ILi0EEESV_SV_EEEEENS5_IJNS4_10UnderscoreESY_SY_EEEEENS4_23SM90_TMA_LOAD_MULTICASTENS4_14ComposedLayoutINS4_7SwizzleILi2ELi4ELi3EEENS4_18smem_ptr_flag_bitsILi8EEENST_INS5_IJNSA_ILi8EEESG_EEENS5_IJSG_SC_EEEEEEEvNS4_8identityES11_S1B_vS1C_EENS_8epilogue10collective6detail29Sm90TmaWarpSpecializedAdapterINS1F_15DefaultEpilogueISJ_SK_SK_NS1E_6thread17LinearCombinationISJ_Li1EffLNS1J_9ScaleType4KindE0ELNS_15FloatRoundStyleE2ESJ_EENS1_15EpilogueDefaultEEEEEvvEEEEvNT_6ParamsE,"aw",@nobits
	.sectionflags	@""
	.align	16
	.zero		1024


//--------------------- .nv.shared.reserved.0     --------------------------
	.section	.nv.shared.reserved.0,"aw",@nobits
	.weak		__nv_reservedSMEM_offset_0_alias
	.size		__nv_reservedSMEM_offset_0_alias, 0, 0
	.other		__nv_reservedSMEM_offset_0_alias,@"STO_CUDA_RESERVED_SHARED STV_DEFAULT"
__nv_reservedSMEM_offset_0_alias:
	.zero		0


//--------------------- .nv.global                --------------------------
	.section	.nv.global,"aw",@nobits
.nv.global:
	.type		_ZN40_INTERNAL_01cb77af_4_k_cu_4021f41e_191684cute1_E,@object
	.size		_ZN40_INTERNAL_01cb77af_4_k_cu_4021f41e_191684cute1_E,(_ZN40_INTERNAL_01cb77af_4_k_cu_4021f41e_191684cuda3std3__45__cpo6cbeginE - _ZN40_INTERNAL_01cb77af_4_k_cu_4021f41e_191684cute1_E)
_ZN40_INTERNAL_01cb77af_4_k_cu_4021f41e_191684cute1_E:
	.zero		1
	.type		_ZN40_INTERNAL_01cb77af_4_k_cu_4021f41e_191684cuda3std3__45__cpo6cbeginE,@object
	.size		_ZN40_INTERNAL_01cb77af_4_k_cu_4021f41e_191684cuda3std3__45__cpo6cbeginE,(_ZN40_INTERNAL_01cb77af_4_k_cu_4021f41e_191684cuda3std3__48in_placeE - _ZN40_INTERNAL_01cb77af_4_k_cu_4021f41e_191684cuda3std3__45__cpo6cbeginE)
_ZN40_INTERNAL_01cb77af_4_k_cu_4021f41e_191684cuda3std3__45__cpo6cbeginE:
	.zero		1
	.type		_ZN40_INTERNAL_01cb77af_4_k_cu_4021f41e_191684cuda3std3__48in_placeE,@object
	.size		_ZN40_INTERNAL_01cb77af_4_k_cu_4021f41e_191684cuda3std3__48in_placeE,(_ZN40_INTERNAL_01cb77af_4_k_cu_4021f41e_191684cuda3std6ranges3__45__cpo9iter_moveE - _ZN40_INTERNAL_01cb77af_4_k_cu_4021f41e_191684cuda3std3__48in_placeE)
_ZN40_INTERNAL_01cb77af_4_k_cu_4021f41e_191684cuda3std3__48in_placeE:
	.zero		1
	.type		_ZN40_INTERNAL_01cb77af_4_k_cu_4021f41e_191684cuda3std6ranges3__45__cpo9iter_moveE,@object
	.size		_ZN40_INTERNAL_01cb77af_4_k_cu_4021f41e_191684cuda3std6ranges3__45__cpo9iter_moveE,(_ZN40_INTERNAL_01cb77af_4_k_cu_4021f41e_191684cuda3std3__45__cpo5beginE - _ZN40_INTERNAL_01cb77af_4_k_cu_4021f41e_191684cuda3std6ranges3__45__cpo9iter_moveE)
_ZN40_INTERNAL_01cb77af_4_k_cu_4021f41e_191684cuda3std6ranges3__45__cpo9iter_moveE:
	.zero		1
	.type		_ZN40_INTERNAL_01cb77af_4_k_cu_4021f41e_191684cuda3std3__45__cpo5beginE,@object
	.size		_ZN40_INTERNAL_01cb77af_4_k_cu_4021f41e_191684cuda3std3__45__cpo5beginE,(_ZN40_INTERNAL_01cb77af_4_k_cu_4021f41e_191684cuda3std3__442_GLOBAL__N__01cb77af_4_k_cu_4021f41e_191686ignoreE - _ZN40_INTERNAL_01cb77af_4_k_cu_4021f41e_191684cuda3std3__45__cpo5beginE)
_ZN40_INTERNAL_01cb77af_4_k_cu_4021f41e_191684cuda3std3__45__cpo5beginE:
	.zero		1
	.type		_ZN40_INTERNAL_01cb77af_4_k_cu_4021f41e_191684cuda3std3__442_GLOBAL__N__01cb77af_4_k_cu_4021f41e_191686ignoreE,@object
	.size		_ZN40_INTERNAL_01cb77af_4_k_cu_4021f41e_191684cuda3std3__442_GLOBAL__N__01cb77af_4_k_cu_4021f41e_191686ignoreE,(_ZN40_INTERNAL_01cb77af_4_k_cu_4021f41e_191684cute7productE - _ZN40_INTERNAL_01cb77af_4_k_cu_4021f41e_191684cuda3std3__442_GLOBAL__N__01cb77af_4_k_cu_4021f41e_191686ignoreE)
_ZN40_INTERNAL_01cb77af_4_k_cu_4021f41e_191684cuda3std3__442_GLOBAL__N__01cb77af_4_k_cu_4021f41e_191686ignoreE:
	.zero		1
	.type		_ZN40_INTERNAL_01cb77af_4_k_cu_4021f41e_191684cute7productE,@object
	.size		_ZN40_INTERNAL_01cb77af_4_k_cu_4021f41e_191684cute7productE,(_ZN40_INTERNAL_01cb77af_4_k_cu_4021f41e_191684cuda3std3__45__cpo3endE - _ZN40_INTERNAL_01cb77af_4_k_cu_4021f41e_191684cute7productE)
_ZN40_INTERNAL_01cb77af_4_k_cu_4021f41e_191684cute7productE:
	.zero		1
	.type		_ZN40_INTERNAL_01cb77af_4_k_cu_4021f41e_191684cuda3std3__45__cpo3endE,@object
	.size		_ZN40_INTERNAL_01cb77af_4_k_cu_4021f41e_191684cuda3std3__45__cpo3endE,(_ZN40_INTERNAL_01cb77af_4_k_cu_4021f41e_191684cuda3std3__419piecewise_constructE - _ZN40_INTERNAL_01cb77af_4_k_cu_4021f41e_191684cuda3std3__45__cpo3endE)
_ZN40_INTERNAL_01cb77af_4_k_cu_4021f41e_191684cuda3std3__45__cpo3endE:
	.zero		1
	.type		_ZN40_INTERNAL_01cb77af_4_k_cu_4021f41e_191684cuda3std3__419piecewise_constructE,@object
	.size		_ZN40_INTERNAL_01cb77af_4_k_cu_4021f41e_191684cuda3std3__419piecewise_constructE,(_ZN40_INTERNAL_01cb77af_4_k_cu_4021f41e_191684cuda3std3__45__cpo4cendE - _ZN40_INTERNAL_01cb77af_4_k_cu_4021f41e_191684cuda3std3__419piecewise_constructE)
_ZN40_INTERNAL_01cb77af_4_k_cu_4021f41e_191684cuda3std3__419piecewise_constructE:
	.zero		1
	.type		_ZN40_INTERNAL_01cb77af_4_k_cu_4021f41e_191684cuda3std3__45__cpo4cendE,@object
	.size		_ZN40_INTERNAL_01cb77af_4_k_cu_4021f41e_191684cuda3std3__45__cpo4cendE,(_ZN40_INTERNAL_01cb77af_4_k_cu_4021f41e_191684cuda3std6ranges3__45__cpo4swapE - _ZN40_INTERNAL_01cb77af_4_k_cu_4021f41e_191684cuda3std3__45__cpo4cendE)
_ZN40_INTERNAL_01cb77af_4_k_cu_4021f41e_191684cuda3std3__45__cpo4cendE:
	.zero		1
	.type		_ZN40_INTERNAL_01cb77af_4_k_cu_4021f41e_191684cuda3std6ranges3__45__cpo4swapE,@object
	.size		_ZN40_INTERNAL_01cb77af_4_k_cu_4021f41e_191684cuda3std6ranges3__45__cpo4swapE,(.L_7 - _ZN40_INTERNAL_01cb77af_4_k_cu_4021f41e_191684cuda3std6ranges3__45__cpo4swapE)
_ZN40_INTERNAL_01cb77af_4_k_cu_4021f41e_191684cuda3std6ranges3__45__cpo4swapE:
	.zero		1
.L_7:


//--------------------- .nv.constant0._ZN7cutlass13device_kernelINS_4gemm6kernel13GemmUniversalIN4cute5tupleIJiiiiEEENS1_10collective13CollectiveMmaINS1_37MainloopSm90TmaGmmaWarpSpecializedFP8ILi18ENS5_IJNS4_1CILi4EEESB_NSA_ILi1EEEEEENS1_32KernelTmaWarpSpecializedPingpongEEENS5_IJNSA_ILi64EEENSA_ILi128EEESG_EEENS_12float_e5m2_tENS5_IJlSC_lEEESJ_SK_NS4_8TiledMMAINS4_8MMA_AtomIJNS4_4SM904GMMA31MMA_64x128x32_F32E5M2E5M2_SS_TNILNSO_7ScaleInE1ELSQ_1EEEEEENS4_6LayoutINS5_IJSC_SC_SC_EEENS5_IJNSA_ILi0EEESV_SV_EEEEENS5_IJNS4_10UnderscoreESY_SY_EEEEENS4_23SM90_TMA_LOAD_MULTICASTENS4_14ComposedLayoutINS4_7SwizzleILi2ELi4ELi3EEENS4_18smem_ptr_flag_bitsILi8EEENST_INS5_IJNSA_ILi8EEESG_EEENS5_IJSG_SC_EEEEEEEvNS4_8identityES11_S1B_vS1C_EENS_8epilogue10collective6detail29Sm90TmaWarpSpecializedAdapterINS1F_15DefaultEpilogueISJ_SK_SK_NS1E_6thread17LinearCombinationISJ_Li1EffLNS1J_9ScaleType4KindE0ELNS_15FloatRoundStyleE2ESJ_EENS1_15EpilogueDefaultEEEEEvvEEEEvNT_6ParamsE --------------------------
	.section	.nv.constant0._ZN7cutlass13device_kernelINS_4gemm6kernel13GemmUniversalIN4cute5tupleIJiiiiEEENS1_10collective13CollectiveMmaINS1_37MainloopSm90TmaGmmaWarpSpecializedFP8ILi18ENS5_IJNS4_1CILi4EEESB_NSA_ILi1EEEEEENS1_32KernelTmaWarpSpecializedPingpongEEENS5_IJNSA_ILi64EEENSA_ILi128EEESG_EEENS_12float_e5m2_tENS5_IJlSC_lEEESJ_SK_NS4_8TiledMMAINS4_8MMA_AtomIJNS4_4SM904GMMA31MMA_64x128x32_F32E5M2E5M2_SS_TNILNSO_7ScaleInE1ELSQ_1EEEEEENS4_6LayoutINS5_IJSC_SC_SC_EEENS5_IJNSA_ILi0EEESV_SV_EEEEENS5_IJNS4_10UnderscoreESY_SY_EEEEENS4_23SM90_TMA_LOAD_MULTICASTENS4_14ComposedLayoutINS4_7SwizzleILi2ELi4ELi3EEENS4_18smem_ptr_flag_bitsILi8EEENST_INS5_IJNSA_ILi8EEESG_EEENS5_IJSG_SC_EEEEEEEvNS4_8identityES11_S1B_vS1C_EENS_8epilogue10collective6detail29Sm90TmaWarpSpecializedAdapterINS1F_15DefaultEpilogueISJ_SK_SK_NS1E_6thread17LinearCombinationISJ_Li1EffLNS1J_9ScaleType4KindE0ELNS_15FloatRoundStyleE2ESJ_EENS1_15EpilogueDefaultEEEEEvvEEEEvNT_6ParamsE,"a",@progbits
	.sectionflags	@""
	.align	4
.nv.constant0._ZN7cutlass13device_kernelINS_4gemm6kernel13GemmUniversalIN4cute5tupleIJiiiiEEENS1_10collective13CollectiveMmaINS1_37MainloopSm90TmaGmmaWarpSpecializedFP8ILi18ENS5_IJNS4_1CILi4EEESB_NSA_ILi1EEEEEENS1_32KernelTmaWarpSpecializedPingpongEEENS5_IJNSA_ILi64EEENSA_ILi128EEESG_EEENS_12float_e5m2_tENS5_IJlSC_lEEESJ_SK_NS4_8TiledMMAINS4_8MMA_AtomIJNS4_4SM904GMMA31MMA_64x128x32_F32E5M2E5M2_SS_TNILNSO_7ScaleInE1ELSQ_1EEEEEENS4_6LayoutINS5_IJSC_SC_SC_EEENS5_IJNSA_ILi0EEESV_SV_EEEEENS5_IJNS4_10UnderscoreESY_SY_EEEEENS4_23SM90_TMA_LOAD_MULTICASTENS4_14ComposedLayoutINS4_7SwizzleILi2ELi4ELi3EEENS4_18smem_ptr_flag_bitsILi8EEENST_INS5_IJNSA_ILi8EEESG_EEENS5_IJSG_SC_EEEEEEEvNS4_8identityES11_S1B_vS1C_EENS_8epilogue10collective6detail29Sm90TmaWarpSpecializedAdapterINS1F_15DefaultEpilogueISJ_SK_SK_NS1E_6thread17LinearCombinationISJ_Li1EffLNS1J_9ScaleType4KindE0ELNS_15FloatRoundStyleE2ESJ_EENS1_15EpilogueDefaultEEEEEvvEEEEvNT_6ParamsE:
	.zero		1664


//--------------------- SYMBOLS --------------------------

	.type		.nv.reservedSmem.offset0,@object
	.size		.nv.reservedSmem.offset0,0x4
